	.target	sm_90a

	.elftype	@"ET_EXEC"


//--------------------- .note.nv.tkinfo           --------------------------
	.section	.note.nv.tkinfo,"",@"SHT_NOTE"
	.sectionflags	@"SHF_NOTE_NV_TKINFO"
	.tkinfo
        /*0018*/ 	.word	0x00000002
        /*0030*/ 	.string	""
        /*0030*/ 	.string	"ptxas"
        /*0030*/ 	.string	"Cuda compilation tools, release 13.0, V13.0.88"
        /*0030*/ 	.string	"Build cuda_13.0.r13.0/compiler.36424714_0"
        /*0030*/ 	.string	"-arch sm_90a -m 64 "



//--------------------- .note.nv.cuinfo           --------------------------
	.section	.note.nv.cuinfo,"",@"SHT_NOTE"
	.sectionflags	@"SHF_NOTE_NV_CUINFO"
        /*0018*/ 	.short	0x0002
        /*001a*/ 	.short	0x005a
        /*001c*/ 	.short	0x0082
	.zero		2


//--------------------- .nv.info                  --------------------------
	.section	.nv.info,"",@"SHT_CUDA_INFO"
	.align	4


	//----- nvinfo : EIATTR_REGCOUNT
	.align		4
        /*0000*/ 	.byte	0x04, 0x2f
        /*0002*/ 	.short	(.L_15 - .L_14)
	.align		4
.L_14:
        /*0004*/ 	.word	index@(_ZN7cutlass13device_kernelINS_4gemm6kernel13GemmUniversalIN4cute5tupleIJiiiiEEENS1_10collective13CollectiveMmaINS1_34MainloopSm90TmaGmmaWarpSpecializedILi5ENS5_IJNS4_1CILi2EEENSA_ILi1EEESC_EEENS1_35KernelTmaWarpSpecializedCooperativeEEENS5_IJNSA_ILi256EEESG_NSA_ILi32EEEEEEaNS5_IJlSC_lEEEaSJ_NS4_8TiledMMAINS4_8MMA_AtomIJNS4_4SM904GMMA27MMA_64x256x32_S32S8S8_SS_TNEEEENS4_6LayoutISD_NS5_IJSC_NSA_ILi0EEESR_EEEEENS5_IJNS4_10UnderscoreESU_SU_EEEEENS4_13SM90_TMA_LOADENS4_14ComposedLayoutINS4_7SwizzleILi1ELi4ELi3EEENS4_18smem_ptr_flag_bitsILi8EEENSQ_INS5_IJNSA_ILi8EEESH_EEENS5_IJSH_SC_EEEEEEEvNS4_8identityENS4_23SM90_TMA_LOAD_MULTICASTES17_vS18_EENS_8epilogue10collective6detail29Sm90TmaWarpSpecializedAdapterINS1C_15DefaultEpilogueIaSJ_SJ_NS1B_6thread17LinearCombinationIaLi1EiiLNS1G_9ScaleType4KindE0ELNS_15FloatRoundStyleE2EaEENS1_15EpilogueDefaultEEEEEvvEEEEvNT_6ParamsE)
        /*0008*/ 	.word	0x000000a8


	//----- nvinfo : EIATTR_FRAME_SIZE
	.align		4
.L_15:
        /*000c*/ 	.byte	0x04, 0x11
        /*000e*/ 	.short	(.L_17 - .L_16)
	.align		4
.L_16:
        /*0010*/ 	.word	index@(_ZN7cutlass13device_kernelINS_4gemm6kernel13GemmUniversalIN4cute5tupleIJiiiiEEENS1_10collective13CollectiveMmaINS1_34MainloopSm90TmaGmmaWarpSpecializedILi5ENS5_IJNS4_1CILi2EEENSA_ILi1EEESC_EEENS1_35KernelTmaWarpSpecializedCooperativeEEENS5_IJNSA_ILi256EEESG_NSA_ILi32EEEEEEaNS5_IJlSC_lEEEaSJ_NS4_8TiledMMAINS4_8MMA_AtomIJNS4_4SM904GMMA27MMA_64x256x32_S32S8S8_SS_TNEEEENS4_6LayoutISD_NS5_IJSC_NSA_ILi0EEESR_EEEEENS5_IJNS4_10UnderscoreESU_SU_EEEEENS4_13SM90_TMA_LOADENS4_14ComposedLayoutINS4_7SwizzleILi1ELi4ELi3EEENS4_18smem_ptr_flag_bitsILi8EEENSQ_INS5_IJNSA_ILi8EEESH_EEENS5_IJSH_SC_EEEEEEEvNS4_8identityENS4_23SM90_TMA_LOAD_MULTICASTES17_vS18_EENS_8epilogue10collective6detail29Sm90TmaWarpSpecializedAdapterINS1C_15DefaultEpilogueIaSJ_SJ_NS1B_6thread17LinearCombinationIaLi1EiiLNS1G_9ScaleType4KindE0ELNS_15FloatRoundStyleE2EaEENS1_15EpilogueDefaultEEEEEvvEEEEvNT_6ParamsE)
        /*0014*/ 	.word	0x000002c0


	//----- nvinfo : EIATTR_MIN_STACK_SIZE
	.align		4
.L_17:
        /*0018*/ 	.byte	0x04, 0x12
        /*001a*/ 	.short	(.L_19 - .L_18)
	.align		4
.L_18:
        /*001c*/ 	.word	index@(_ZN7cutlass13device_kernelINS_4gemm6kernel13GemmUniversalIN4cute5tupleIJiiiiEEENS1_10collective13CollectiveMmaINS1_34MainloopSm90TmaGmmaWarpSpecializedILi5ENS5_IJNS4_1CILi2EEENSA_ILi1EEESC_EEENS1_35KernelTmaWarpSpecializedCooperativeEEENS5_IJNSA_ILi256EEESG_NSA_ILi32EEEEEEaNS5_IJlSC_lEEEaSJ_NS4_8TiledMMAINS4_8MMA_AtomIJNS4_4SM904GMMA27MMA_64x256x32_S32S8S8_SS_TNEEEENS4_6LayoutISD_NS5_IJSC_NSA_ILi0EEESR_EEEEENS5_IJNS4_10UnderscoreESU_SU_EEEEENS4_13SM90_TMA_LOADENS4_14ComposedLayoutINS4_7SwizzleILi1ELi4ELi3EEENS4_18smem_ptr_flag_bitsILi8EEENSQ_INS5_IJNSA_ILi8EEESH_EEENS5_IJSH_SC_EEEEEEEvNS4_8identityENS4_23SM90_TMA_LOAD_MULTICASTES17_vS18_EENS_8epilogue10collective6detail29Sm90TmaWarpSpecializedAdapterINS1C_15DefaultEpilogueIaSJ_SJ_NS1B_6thread17LinearCombinationIaLi1EiiLNS1G_9ScaleType4KindE0ELNS_15FloatRoundStyleE2EaEENS1_15EpilogueDefaultEEEEEvvEEEEvNT_6ParamsE)
        /*0020*/ 	.word	0x000002c0
.L_19:


//--------------------- .nv.compat                --------------------------
	.section	.nv.compat,"",@"SHT_CUDA_COMPAT_INFO"
	.align	4
        /*0000*/ 	.byte	0x02, 0x09, 0x01, 0x00, 0x02, 0x02, 0x04, 0x00, 0x02, 0x05, 0x05, 0x00, 0x03, 0x07, 0x01, 0x01
        /*0010*/ 	.byte	0x02, 0x03, 0x01, 0x00, 0x02, 0x06, 0x01, 0x00, 0x04, 0x0b, 0x08, 0x00, 0x00, 0x00, 0x00, 0x00
        /*0020*/ 	.byte	0x00, 0x00, 0x00, 0x00


//--------------------- .nv.info._ZN7cutlass13device_kernelINS_4gemm6kernel13GemmUniversalIN4cute5tupleIJiiiiEEENS1_10collective13CollectiveMmaINS1_34MainloopSm90TmaGmmaWarpSpecializedILi5ENS5_IJNS4_1CILi2EEENSA_ILi1EEESC_EEENS1_35KernelTmaWarpSpecializedCooperativeEEENS5_IJNSA_ILi256EEESG_NSA_ILi32EEEEEEaNS5_IJlSC_lEEEaSJ_NS4_8TiledMMAINS4_8MMA_AtomIJNS4_4SM904GMMA27MMA_64x256x32_S32S8S8_SS_TNEEEENS4_6LayoutISD_NS5_IJSC_NSA_ILi0EEESR_EEEEENS5_IJNS4_10UnderscoreESU_SU_EEEEENS4_13SM90_TMA_LOADENS4_14ComposedLayoutINS4_7SwizzleILi1ELi4ELi3EEENS4_18smem_ptr_flag_bitsILi8EEENSQ_INS5_IJNSA_ILi8EEESH_EEENS5_IJSH_SC_EEEEEEEvNS4_8identityENS4_23SM90_TMA_LOAD_MULTICASTES17_vS18_EENS_8epilogue10collective6detail29Sm90TmaWarpSpecializedAdapterINS1C_15DefaultEpilogueIaSJ_SJ_NS1B_6thread17LinearCombinationIaLi1EiiLNS1G_9ScaleType4KindE0ELNS_15FloatRoundStyleE2EaEENS1_15EpilogueDefaultEEEEEvvEEEEvNT_6ParamsE --------------------------
	.section	.nv.info._ZN7cutlass13device_kernelINS_4gemm6kernel13GemmUniversalIN4cute5tupleIJiiiiEEENS1_10collective13CollectiveMmaINS1_34MainloopSm90TmaGmmaWarpSpecializedILi5ENS5_IJNS4_1CILi2EEENSA_ILi1EEESC_EEENS1_35KernelTmaWarpSpecializedCooperativeEEENS5_IJNSA_ILi256EEESG_NSA_ILi32EEEEEEaNS5_IJlSC_lEEEaSJ_NS4_8TiledMMAINS4_8MMA_AtomIJNS4_4SM904GMMA27MMA_64x256x32_S32S8S8_SS_TNEEEENS4_6LayoutISD_NS5_IJSC_NSA_ILi0EEESR_EEEEENS5_IJNS4_10UnderscoreESU_SU_EEEEENS4_13SM90_TMA_LOADENS4_14ComposedLayoutINS4_7SwizzleILi1ELi4ELi3EEENS4_18smem_ptr_flag_bitsILi8EEENSQ_INS5_IJNSA_ILi8EEESH_EEENS5_IJSH_SC_EEEEEEEvNS4_8identityENS4_23SM90_TMA_LOAD_MULTICASTES17_vS18_EENS_8epilogue10collective6detail29Sm90TmaWarpSpecializedAdapterINS1C_15DefaultEpilogueIaSJ_SJ_NS1B_6thread17LinearCombinationIaLi1EiiLNS1G_9ScaleType4KindE0ELNS_15FloatRoundStyleE2EaEENS1_15EpilogueDefaultEEEEEvvEEEEvNT_6ParamsE,"",@"SHT_CUDA_INFO"
	.sectionflags	@""
	.align	4


	//----- nvinfo : EIATTR_CUDA_API_VERSION
	.align		4
        /*0000*/ 	.byte	0x04, 0x37
        /*0002*/ 	.short	(.L_21 - .L_20)
.L_20:
        /*0004*/ 	.word	0x00000082


	//----- nvinfo : EIATTR_KPARAM_INFO
	.align		4
.L_21:
        /*0008*/ 	.byte	0x04, 0x17
        /*000a*/ 	.short	(.L_23 - .L_22)
.L_22:
        /*000c*/ 	.word	0x00000000
        /*0010*/ 	.short	0x0000
        /*0012*/ 	.short	0x0070
        /*0014*/ 	.byte	0x00, 0xf0, 0x01, 0x10


	//----- nvinfo : EIATTR_SPARSE_MMA_MASK
	.align		4
.L_23:
        /*0018*/ 	.byte	0x03, 0x50
        /*001a*/ 	.short	0x0000


	//----- nvinfo : EIATTR_MAXREG_COUNT
	.align		4
        /*001c*/ 	.byte	0x03, 0x1b
        /*001e*/ 	.short	0x00a8


	//----- nvinfo : EIATTR_NUM_BARRIERS
	.align		4
        /*0020*/ 	.byte	0x02, 0x4c
        /*0022*/ 	.byte	0x01
	.zero		1


	//----- nvinfo : EIATTR_EXTERNS
	.align		4
        /*0024*/ 	.byte	0x04, 0x0f
        /*0026*/ 	.short	(.L_25 - .L_24)


	//   ....[0]....
	.align		4
.L_24:
        /*0028*/ 	.word	index@(__assertfail)


	//----- nvinfo : EIATTR_ANNOTATIONS
	.align		4
.L_25:
        /*002c*/ 	.byte	0x04, 0x55
        /*002e*/ 	.short	(.L_27 - .L_26)


	//   ....[0]....
.L_26:
        /*0030*/ 	.word	0x00000001
        /*0034*/ 	.byte	0x10, 0x0a, 0x00, 0x00, 0x01, 0x00, 0x00, 0x00, 0x30, 0x0a, 0x00, 0x00, 0x01, 0x00, 0x00, 0x00
        /* <DEDUP_REMOVED lines=251> */
        /*0ff4*/ 	.byte	0x30, 0x19, 0x01, 0x00, 0x01, 0x00, 0x00, 0x00, 0x50, 0x19, 0x01, 0x00


	//----- nvinfo : EIATTR_MERCURY_ISA_VERSION
	.align		4
.L_27:
        /*1000*/ 	.byte	0x03, 0x5f
        /*1002*/ 	.short	0x0101


	//----- nvinfo : EIATTR_INT_WARP_WIDE_INSTR_OFFSETS
	.align		4
        /*1004*/ 	.byte	0x04, 0x31
        /*1006*/ 	.short	(.L_29 - .L_28)


	//   ....[0]....
.L_28:
        /*1008*/ 	.word	0x000005a0


	//   ....[1]....
        /*100c*/ 	.word	0x000005b0


	//   ....[2]....
        /*1010*/ 	.word	0x00000730


	//----- nvinfo : EIATTR_COOP_GROUP_MASK_REGIDS
	.align		4
.L_29:
        /*1014*/ 	.byte	0x04, 0x29
        /*1016*/ 	.short	(.L_31 - .L_30)


	//   ....[0]....
.L_30:
        /*1018*/ 	.word	0xffffffff


	//   ....[1]....
        /*101c*/ 	.word	0xffffffff


	//   ....[2]....
        /*1020*/ 	.word	0xffffffff


	//   ....[3]....
        /*1024*/ 	.word	0xffffffff


	//   ....[4]....
        /*1028*/ 	.word	0xffffffff


	//   ....[5]....
        /*102c*/ 	.word	0xffffffff


	//----- nvinfo : EIATTR_COOP_GROUP_INSTR_OFFSETS
	.align		4
.L_31:
        /*1030*/ 	.byte	0x04, 0x28
        /*1032*/ 	.short	(.L_33 - .L_32)


	//   ....[0]....
.L_32:
        /*1034*/ 	.word	0x00000070


	//   ....[1]....
        /*1038*/ 	.word	0x00000080


	//   ....[2]....
        /*103c*/ 	.word	0x000001a0


	//   ....[3]....
        /*1040*/ 	.word	0x000003f0


	//   ....[4]....
        /*1044*/ 	.word	0x00000860


	//   ....[5]....
        /*1048*/ 	.word	0x00001430


	//----- nvinfo : EIATTR_REG_RECONFIG
	.align		4
.L_33:
        /*104c*/ 	.byte	0x01, 0x54
	.zero		2


	//----- nvinfo : EIATTR_SYSCALL_OFFSETS
	.align		4
        /*1050*/ 	.byte	0x04, 0x46
        /*1052*/ 	.short	(.L_35 - .L_34)


	//   ....[0]....
.L_34:
        /*1054*/ 	.word	0x000015f0


	//----- nvinfo : EIATTR_MBARRIER_INSTR_OFFSETS
	.align		4
.L_35:
        /*1058*/ 	.byte	0x04, 0x39
        /*105a*/ 	.short	(.L_37 - .L_36)


	//   ....[0]....
.L_36:
        /*105c*/ 	.word	0x00000320
        /*1060*/ 	.word	0x000000ff
        /*1064*/ 	.word	0x00000000
        /*1068*/ 	.short	0x0100
        /*106a*/ 	.byte	0x08
	.zero		1


	//   ....[1]....
        /*106c*/ 	.word	0x00000330
        /*1070*/ 	.word	0x000000ff
        /*1074*/ 	.word	0x00000028
        /*1078*/ 	.short	0x0100
        /*107a*/ 	.byte	0x08
	.zero		1


	//   ....[2]....
        /*107c*/ 	.word	0x00000340
        /*1080*/ 	.word	0x000000ff
        /*1084*/ 	.word	0x00000008
        /*1088*/ 	.short	0x0100
        /*108a*/ 	.byte	0x08
	.zero		1


	//   ....[3]....
        /*108c*/ 	.word	0x00000350
        /*1090*/ 	.word	0x000000ff
        /*1094*/ 	.word	0x00000030
        /*1098*/ 	.short	0x0100
        /*109a*/ 	.byte	0x08
	.zero		1


	//   ....[4]....
        /*109c*/ 	.word	0x00000360
        /*10a0*/ 	.word	0x000000ff
        /*10a4*/ 	.word	0x00000010
        /*10a8*/ 	.short	0x0100
        /*10aa*/ 	.byte	0x08
	.zero		1


	//   ....[5]....
        /*10ac*/ 	.word	0x00000370
        /*10b0*/ 	.word	0x000000ff
        /*10b4*/ 	.word	0x00000038
        /*10b8*/ 	.short	0x0100
        /*10ba*/ 	.byte	0x08
	.zero		1


	//   ....[6]....
        /*10bc*/ 	.word	0x00000380
        /*10c0*/ 	.word	0x000000ff
        /*10c4*/ 	.word	0x00000018
        /*10c8*/ 	.short	0x0100
        /*10ca*/ 	.byte	0x08
	.zero		1


	//   ....[7]....
        /*10cc*/ 	.word	0x00000390
        /*10d0*/ 	.word	0x000000ff
        /*10d4*/ 	.word	0x00000040
        /*10d8*/ 	.short	0x0100
        /*10da*/ 	.byte	0x08
	.zero		1


	//   ....[8]....
        /*10dc*/ 	.word	0x000003a0
        /*10e0*/ 	.word	0x000000ff
        /*10e4*/ 	.word	0x00000020
        /*10e8*/ 	.short	0x0100
        /*10ea*/ 	.byte	0x08
	.zero		1


	//   ....[9]....
        /*10ec*/ 	.word	0x000003b0
        /*10f0*/ 	.word	0x000000ff
        /*10f4*/ 	.word	0x00000048
        /*10f8*/ 	.short	0x0100
        /*10fa*/ 	.byte	0x08
	.zero		1


	//   ....[10]....
        /*10fc*/ 	.word	0x00000790
        /*1100*/ 	.word	0x000000ff
        /*1104*/ 	.word	0x00000060
        /*1108*/ 	.short	0x0100
        /*110a*/ 	.byte	0x06
	.zero		1


	//   ....[11]....
        /*110c*/ 	.word	0x000007c0
        /*1110*/ 	.word	0x000000ff
        /*1114*/ 	.word	0x00000068
        /*1118*/ 	.short	0x0100
        /*111a*/ 	.byte	0x06
	.zero		1


	//   ....[12]....
        /*111c*/ 	.word	0x000016d0
        /*1120*/ 	.word	0x00000003
        /*1124*/ 	.word	0x00000000
        /*1128*/ 	.short	0x010a
        /*112a*/ 	.byte	0x3f
	.zero		1


	//   ....[13]....
        /*112c*/ 	.word	0x00001710
        /*1130*/ 	.word	0x00000003
        /*1134*/ 	.word	0x00000000
        /*1138*/ 	.short	0x010a
        /*113a*/ 	.byte	0x3f
	.zero		1


	//   ....[14]....
        /*113c*/ 	.word	0x00001db0
        /*1140*/ 	.word	0x00000005
        /*1144*/ 	.word	0x00000000
        /*1148*/ 	.short	0x010a
        /*114a*/ 	.byte	0x3f
	.zero		1


	//   ....[15]....
        /*114c*/ 	.word	0x00001df0
        /*1150*/ 	.word	0x00000005
        /*1154*/ 	.word	0x00000000
        /*1158*/ 	.short	0x010a
        /*115a*/ 	.byte	0x3f
	.zero		1


	//   ....[16]....
        /*115c*/ 	.word	0x00002a20
        /*1160*/ 	.word	0x00000005
        /*1164*/ 	.word	0x00000000
        /*1168*/ 	.short	0x0101
        /*116a*/ 	.byte	0x3f
	.zero		1


	//   ....[17]....
        /*116c*/ 	.word	0x00002c30
        /*1170*/ 	.word	0x00000000
        /*1174*/ 	.word	0x00000000
        /*1178*/ 	.short	0x0101
        /*117a*/ 	.byte	0x3f
	.zero		1


	//   ....[18]....
        /*117c*/ 	.word	0x000114c0
        /*1180*/ 	.word	0x0000000c
        /*1184*/ 	.word	0x00000028
        /*1188*/ 	.short	0x010a
        /*118a*/ 	.byte	0x3f
	.zero		1


	//   ....[19]....
        /*118c*/ 	.word	0x00011850
        /*1190*/ 	.word	0x00000002
        /*1194*/ 	.word	0x00000068
        /*1198*/ 	.short	0x0101
        /*119a*/ 	.byte	0x3f
	.zero		1


	//   ....[20]....
        /*119c*/ 	.word	0x00012050
        /*11a0*/ 	.word	0x00000005
        /*11a4*/ 	.word	0x00000000
        /*11a8*/ 	.short	0x010a
        /*11aa*/ 	.byte	0x3f
	.zero		1


	//   ....[21]....
        /*11ac*/ 	.word	0x000120e0
        /*11b0*/ 	.word	0x00000007
        /*11b4*/ 	.word	0x00000000
        /*11b8*/ 	.short	0x010a
        /*11ba*/ 	.byte	0x3f
	.zero		1


	//   ....[22]....
        /*11bc*/ 	.word	0x00012170
        /*11c0*/ 	.word	0x00000007
        /*11c4*/ 	.word	0x00000000
        /*11c8*/ 	.short	0x010a
        /*11ca*/ 	.byte	0x3f
	.zero		1


	//   ....[23]....
        /*11cc*/ 	.word	0x00012200
        /*11d0*/ 	.word	0x00000007
        /*11d4*/ 	.word	0x00000000
        /*11d8*/ 	.short	0x010a
        /*11da*/ 	.byte	0x3f
	.zero		1


	//   ....[24]....
        /*11dc*/ 	.word	0x00012290
        /*11e0*/ 	.word	0x00000003
        /*11e4*/ 	.word	0x00000000
        /*11e8*/ 	.short	0x010a
        /*11ea*/ 	.byte	0x3f
	.zero		1


	//   ....[25]....
        /*11ec*/ 	.word	0x000122f0
        /*11f0*/ 	.word	0x00000003
        /*11f4*/ 	.word	0x00000000
        /*11f8*/ 	.short	0x010a
        /*11fa*/ 	.byte	0x3f
	.zero		1


	//   ....[26]....
        /*11fc*/ 	.word	0x00012340
        /*1200*/ 	.word	0x00000005
        /*1204*/ 	.word	0x00000000
        /*1208*/ 	.short	0x010a
        /*120a*/ 	.byte	0x3f
	.zero		1


	//   ....[27]....
        /*120c*/ 	.word	0x00012410
        /*1210*/ 	.word	0x0000000c
        /*1214*/ 	.word	0x00000028
        /*1218*/ 	.short	0x010a
        /*121a*/ 	.byte	0x3f
	.zero		1


	//   ....[28]....
        /*121c*/ 	.word	0x000124e0
        /*1220*/ 	.word	0x00000005
        /*1224*/ 	.word	0x00000000
        /*1228*/ 	.short	0x010a
        /*122a*/ 	.byte	0x3f
	.zero		1


	//   ....[29]....
        /*122c*/ 	.word	0x00012530
        /*1230*/ 	.word	0x00000007
        /*1234*/ 	.word	0x00000000
        /*1238*/ 	.short	0x010a
        /*123a*/ 	.byte	0x3f
	.zero		1


	//   ....[30]....
        /*123c*/ 	.word	0x00012580
        /*1240*/ 	.word	0x00000007
        /*1244*/ 	.word	0x00000000
        /*1248*/ 	.short	0x010a
        /*124a*/ 	.byte	0x3f
	.zero		1


	//   ....[31]....
        /*124c*/ 	.word	0x000125d0
        /*1250*/ 	.word	0x00000007
        /*1254*/ 	.word	0x00000000
        /*1258*/ 	.short	0x010a
        /*125a*/ 	.byte	0x3f
	.zero		1


	//----- nvinfo : EIATTR_NUM_MBARRIERS
	.align		4
.L_37:
        /*125c*/ 	.byte	0x03, 0x38
        /*125e*/ 	.short	0x000c


	//----- nvinfo : EIATTR_EXIT_INSTR_OFFSETS
	.align		4
        /*1260*/ 	.byte	0x04, 0x1c
        /*1262*/ 	.short	(.L_39 - .L_38)


	//   ....[0]....
.L_38:
        /*1264*/ 	.word	0x00000ac0


	//   ....[1]....
        /*1268*/ 	.word	0x00001350


	//   ....[2]....
        /*126c*/ 	.word	0x00010b00


	//   ....[3]....
        /*1270*/ 	.word	0x00011120


	//   ....[4]....
        /*1274*/ 	.word	0x000122e0


	//----- nvinfo : EIATTR_MAX_THREADS
	.align		4
.L_39:
        /*1278*/ 	.byte	0x04, 0x05
        /*127a*/ 	.short	(.L_41 - .L_40)
.L_40:
        /*127c*/ 	.word	0x00000180
        /*1280*/ 	.word	0x00000001
        /*1284*/ 	.word	0x00000001


	//----- nvinfo : EIATTR_CRS_STACK_SIZE
	.align		4
.L_41:
        /*1288*/ 	.byte	0x04, 0x1e
        /*128a*/ 	.short	(.L_43 - .L_42)
.L_42:
        /*128c*/ 	.word	0x00000000


	//----- nvinfo : EIATTR_CBANK_PARAM_SIZE
	.align		4
.L_43:
        /*1290*/ 	.byte	0x03, 0x19
        /*1292*/ 	.short	0x0470


	//----- nvinfo : EIATTR_PARAM_CBANK
	.align		4
        /*1294*/ 	.byte	0x04, 0x0a
        /*1296*/ 	.short	(.L_45 - .L_44)
	.align		4
.L_44:
        /*1298*/ 	.word	index@(.nv.constant0._ZN7cutlass13device_kernelINS_4gemm6kernel13GemmUniversalIN4cute5tupleIJiiiiEEENS1_10collective13CollectiveMmaINS1_34MainloopSm90TmaGmmaWarpSpecializedILi5ENS5_IJNS4_1CILi2EEENSA_ILi1EEESC_EEENS1_35KernelTmaWarpSpecializedCooperativeEEENS5_IJNSA_ILi256EEESG_NSA_ILi32EEEEEEaNS5_IJlSC_lEEEaSJ_NS4_8TiledMMAINS4_8MMA_AtomIJNS4_4SM904GMMA27MMA_64x256x32_S32S8S8_SS_TNEEEENS4_6LayoutISD_NS5_IJSC_NSA_ILi0EEESR_EEEEENS5_IJNS4_10UnderscoreESU_SU_EEEEENS4_13SM90_TMA_LOADENS4_14ComposedLayoutINS4_7SwizzleILi1ELi4ELi3EEENS4_18smem_ptr_flag_bitsILi8EEENSQ_INS5_IJNSA_ILi8EEESH_EEENS5_IJSH_SC_EEEEEEEvNS4_8identityENS4_23SM90_TMA_LOAD_MULTICASTES17_vS18_EENS_8epilogue10collective6detail29Sm90TmaWarpSpecializedAdapterINS1C_15DefaultEpilogueIaSJ_SJ_NS1B_6thread17LinearCombinationIaLi1EiiLNS1G_9ScaleType4KindE0ELNS_15FloatRoundStyleE2EaEENS1_15EpilogueDefaultEEEEEvvEEEEvNT_6ParamsE)
        /*129c*/ 	.short	0x0210
        /*129e*/ 	.short	0x0470


	//----- nvinfo : EIATTR_SW_WAR
	.align		4
.L_45:
        /*12a0*/ 	.byte	0x04, 0x36
        /*12a2*/ 	.short	(.L_47 - .L_46)
.L_46:
        /*12a4*/ 	.word	0x00000008
.L_47:


//--------------------- .nv.callgraph             --------------------------
	.section	.nv.callgraph,"",@"SHT_CUDA_CALLGRAPH"
	.align	4
	.sectionentsize	8
	.align		4
        /*0000*/ 	.word	0x00000000
	.align		4
        /*0004*/ 	.word	0xffffffff
	.align		4
        /*0008*/ 	.word	index@(_ZN7cutlass13device_kernelINS_4gemm6kernel13GemmUniversalIN4cute5tupleIJiiiiEEENS1_10collective13CollectiveMmaINS1_34MainloopSm90TmaGmmaWarpSpecializedILi5ENS5_IJNS4_1CILi2EEENSA_ILi1EEESC_EEENS1_35KernelTmaWarpSpecializedCooperativeEEENS5_IJNSA_ILi256EEESG_NSA_ILi32EEEEEEaNS5_IJlSC_lEEEaSJ_NS4_8TiledMMAINS4_8MMA_AtomIJNS4_4SM904GMMA27MMA_64x256x32_S32S8S8_SS_TNEEEENS4_6LayoutISD_NS5_IJSC_NSA_ILi0EEESR_EEEEENS5_IJNS4_10UnderscoreESU_SU_EEEEENS4_13SM90_TMA_LOADENS4_14ComposedLayoutINS4_7SwizzleILi1ELi4ELi3EEENS4_18smem_ptr_flag_bitsILi8EEENSQ_INS5_IJNSA_ILi8EEESH_EEENS5_IJSH_SC_EEEEEEEvNS4_8identityENS4_23SM90_TMA_LOAD_MULTICASTES17_vS18_EENS_8epilogue10collective6detail29Sm90TmaWarpSpecializedAdapterINS1C_15DefaultEpilogueIaSJ_SJ_NS1B_6thread17LinearCombinationIaLi1EiiLNS1G_9ScaleType4KindE0ELNS_15FloatRoundStyleE2EaEENS1_15EpilogueDefaultEEEEEvvEEEEvNT_6ParamsE)
	.align		4
        /*000c*/ 	.word	index@(__assertfail)
	.align		4
        /*0010*/ 	.word	0x00000000
	.align		4
        /*0014*/ 	.word	0xfffffffe
	.align		4
        /*0018*/ 	.word	0x00000000
	.align		4
        /*001c*/ 	.word	0xfffffffd
	.align		4
        /*0020*/ 	.word	0x00000000
	.align		4
        /*0024*/ 	.word	0xfffffffc


//--------------------- .nv.constant4             --------------------------
	.section	.nv.constant4,"a",@progbits
	.align	8
	.align		8
.nv.constant4:
        /*0000*/ 	.dword	__assertfail
	.align		8
        /*0008*/ 	.dword	__unnamed_1
	.align		8
        /*0010*/ 	.dword	_ZN39_INTERNAL_a8b348ef_4_k_cu_8516afc2_76114cuda3std3__45__cpo5beginE
	.align		8
        /*0018*/ 	.dword	_ZN39_INTERNAL_a8b348ef_4_k_cu_8516afc2_76114cuda3std3__45__cpo3endE
	.align		8
        /*0020*/ 	.dword	_ZN39_INTERNAL_a8b348ef_4_k_cu_8516afc2_76114cuda3std3__45__cpo6cbeginE
	.align		8
        /*0028*/ 	.dword	_ZN39_INTERNAL_a8b348ef_4_k_cu_8516afc2_76114cuda3std3__45__cpo4cendE
	.align		8
        /*0030*/ 	.dword	_ZN39_INTERNAL_a8b348ef_4_k_cu_8516afc2_76114cuda3std3__441_GLOBAL__N__a8b348ef_4_k_cu_8516afc2_76116ignoreE
	.align		8
        /*0038*/ 	.dword	_ZN39_INTERNAL_a8b348ef_4_k_cu_8516afc2_76114cuda3std3__419piecewise_constructE
	.align		8
        /*0040*/ 	.dword	_ZN39_INTERNAL_a8b348ef_4_k_cu_8516afc2_76114cuda3std3__48in_placeE
	.align		8
        /*0048*/ 	.dword	_ZN39_INTERNAL_a8b348ef_4_k_cu_8516afc2_76114cuda3std6ranges3__45__cpo4swapE
	.align		8
        /*0050*/ 	.dword	_ZN39_INTERNAL_a8b348ef_4_k_cu_8516afc2_76114cuda3std6ranges3__45__cpo9iter_moveE
	.align		8
        /*0058*/ 	.dword	_ZN39_INTERNAL_a8b348ef_4_k_cu_8516afc2_76114cute7productE
	.align		8
        /*0060*/ 	.dword	_ZN39_INTERNAL_a8b348ef_4_k_cu_8516afc2_76114cute1_E
	.align		8
        /*0068*/ 	.dword	$str$22
	.align		8
        /*0070*/ 	.dword	$str$23


//--------------------- .text._ZN7cutlass13device_kernelINS_4gemm6kernel13GemmUniversalIN4cute5tupleIJiiiiEEENS1_10collective13CollectiveMmaINS1_34MainloopSm90TmaGmmaWarpSpecializedILi5ENS5_IJNS4_1CILi2EEENSA_ILi1EEESC_EEENS1_35KernelTmaWarpSpecializedCooperativeEEENS5_IJNSA_ILi256EEESG_NSA_ILi32EEEEEEaNS5_IJlSC_lEEEaSJ_NS4_8TiledMMAINS4_8MMA_AtomIJNS4_4SM904GMMA27MMA_64x256x32_S32S8S8_SS_TNEEEENS4_6LayoutISD_NS5_IJSC_NSA_ILi0EEESR_EEEEENS5_IJNS4_10UnderscoreESU_SU_EEEEENS4_13SM90_TMA_LOADENS4_14ComposedLayoutINS4_7SwizzleILi1ELi4ELi3EEENS4_18smem_ptr_flag_bitsILi8EEENSQ_INS5_IJNSA_ILi8EEESH_EEENS5_IJSH_SC_EEEEEEEvNS4_8identityENS4_23SM90_TMA_LOAD_MULTICASTES17_vS18_EENS_8epilogue10collective6detail29Sm90TmaWarpSpecializedAdapterINS1C_15DefaultEpilogueIaSJ_SJ_NS1B_6thread17LinearCombinationIaLi1EiiLNS1G_9ScaleType4KindE0ELNS_15FloatRoundStyleE2EaEENS1_15EpilogueDefaultEEEEEvvEEEEvNT_6ParamsE --------------------------
	.section	.text._ZN7cutlass13device_kernelINS_4gemm6kernel13GemmUniversalIN4cute5tupleIJiiiiEEENS1_10collective13CollectiveMmaINS1_34MainloopSm90TmaGmmaWarpSpecializedILi5ENS5_IJNS4_1CILi2EEENSA_ILi1EEESC_EEENS1_35KernelTmaWarpSpecializedCooperativeEEENS5_IJNSA_ILi256EEESG_NSA_ILi32EEEEEEaNS5_IJlSC_lEEEaSJ_NS4_8TiledMMAINS4_8MMA_AtomIJNS4_4SM904GMMA27MMA_64x256x32_S32S8S8_SS_TNEEEENS4_6LayoutISD_NS5_IJSC_NSA_ILi0EEESR_EEEEENS5_IJNS4_10UnderscoreESU_SU_EEEEENS4_13SM90_TMA_LOADENS4_14ComposedLayoutINS4_7SwizzleILi1ELi4ELi3EEENS4_18smem_ptr_flag_bitsILi8EEENSQ_INS5_IJNSA_ILi8EEESH_EEENS5_IJSH_SC_EEEEEEEvNS4_8identityENS4_23SM90_TMA_LOAD_MULTICASTES17_vS18_EENS_8epilogue10collective6detail29Sm90TmaWarpSpecializedAdapterINS1C_15DefaultEpilogueIaSJ_SJ_NS1B_6thread17LinearCombinationIaLi1EiiLNS1G_9ScaleType4KindE0ELNS_15FloatRoundStyleE2EaEENS1_15EpilogueDefaultEEEEEvvEEEEvNT_6ParamsE,"ax",@progbits
	.align	128
.text._ZN7cutlass13device_kernelINS_4gemm6kernel13GemmUniversalIN4cute5tupleIJiiiiEEENS1_10collective13CollectiveMmaINS1_34MainloopSm90TmaGmmaWarpSpecializedILi5ENS5_IJNS4_1CILi2EEENSA_ILi1EEESC_EEENS1_35KernelTmaWarpSpecializedCooperativeEEENS5_IJNSA_ILi256EEESG_NSA_ILi32EEEEEEaNS5_IJlSC_lEEEaSJ_NS4_8TiledMMAINS4_8MMA_AtomIJNS4_4SM904GMMA27MMA_64x256x32_S32S8S8_SS_TNEEEENS4_6LayoutISD_NS5_IJSC_NSA_ILi0EEESR_EEEEENS5_IJNS4_10UnderscoreESU_SU_EEEEENS4_13SM90_TMA_LOADENS4_14ComposedLayoutINS4_7SwizzleILi1ELi4ELi3EEENS4_18smem_ptr_flag_bitsILi8EEENSQ_INS5_IJNSA_ILi8EEESH_EEENS5_IJSH_SC_EEEEEEEvNS4_8identityENS4_23SM90_TMA_LOAD_MULTICASTES17_vS18_EENS_8epilogue10collective6detail29Sm90TmaWarpSpecializedAdapterINS1C_15DefaultEpilogueIaSJ_SJ_NS1B_6thread17LinearCombinationIaLi1EiiLNS1G_9ScaleType4KindE0ELNS_15FloatRoundStyleE2EaEENS1_15EpilogueDefaultEEEEEvvEEEEvNT_6ParamsE:
        .type           _ZN7cutlass13device_kernelINS_4gemm6kernel13GemmUniversalIN4cute5tupleIJiiiiEEENS1_10collective13CollectiveMmaINS1_34MainloopSm90TmaGmmaWarpSpecializedILi5ENS5_IJNS4_1CILi2EEENSA_ILi1EEESC_EEENS1_35KernelTmaWarpSpecializedCooperativeEEENS5_IJNSA_ILi256EEESG_NSA_ILi32EEEEEEaNS5_IJlSC_lEEEaSJ_NS4_8TiledMMAINS4_8MMA_AtomIJNS4_4SM904GMMA27MMA_64x256x32_S32S8S8_SS_TNEEEENS4_6LayoutISD_NS5_IJSC_NSA_ILi0EEESR_EEEEENS5_IJNS4_10UnderscoreESU_SU_EEEEENS4_13SM90_TMA_LOADENS4_14ComposedLayoutINS4_7SwizzleILi1ELi4ELi3EEENS4_18smem_ptr_flag_bitsILi8EEENSQ_INS5_IJNSA_ILi8EEESH_EEENS5_IJSH_SC_EEEEEEEvNS4_8identityENS4_23SM90_TMA_LOAD_MULTICASTES17_vS18_EENS_8epilogue10collective6detail29Sm90TmaWarpSpecializedAdapterINS1C_15DefaultEpilogueIaSJ_SJ_NS1B_6thread17LinearCombinationIaLi1EiiLNS1G_9ScaleType4KindE0ELNS_15FloatRoundStyleE2EaEENS1_15EpilogueDefaultEEEEEvvEEEEvNT_6ParamsE,@function
        .size           _ZN7cutlass13device_kernelINS_4gemm6kernel13GemmUniversalIN4cute5tupleIJiiiiEEENS1_10collective13CollectiveMmaINS1_34MainloopSm90TmaGmmaWarpSpecializedILi5ENS5_IJNS4_1CILi2EEENSA_ILi1EEESC_EEENS1_35KernelTmaWarpSpecializedCooperativeEEENS5_IJNSA_ILi256EEESG_NSA_ILi32EEEEEEaNS5_IJlSC_lEEEaSJ_NS4_8TiledMMAINS4_8MMA_AtomIJNS4_4SM904GMMA27MMA_64x256x32_S32S8S8_SS_TNEEEENS4_6LayoutISD_NS5_IJSC_NSA_ILi0EEESR_EEEEENS5_IJNS4_10UnderscoreESU_SU_EEEEENS4_13SM90_TMA_LOADENS4_14ComposedLayoutINS4_7SwizzleILi1ELi4ELi3EEENS4_18smem_ptr_flag_bitsILi8EEENSQ_INS5_IJNSA_ILi8EEESH_EEENS5_IJSH_SC_EEEEEEEvNS4_8identityENS4_23SM90_TMA_LOAD_MULTICASTES17_vS18_EENS_8epilogue10collective6detail29Sm90TmaWarpSpecializedAdapterINS1C_15DefaultEpilogueIaSJ_SJ_NS1B_6thread17LinearCombinationIaLi1EiiLNS1G_9ScaleType4KindE0ELNS_15FloatRoundStyleE2EaEENS1_15EpilogueDefaultEEEEEvvEEEEvNT_6ParamsE,(.L_x_589 - _ZN7cutlass13device_kernelINS_4gemm6kernel13GemmUniversalIN4cute5tupleIJiiiiEEENS1_10collective13CollectiveMmaINS1_34MainloopSm90TmaGmmaWarpSpecializedILi5ENS5_IJNS4_1CILi2EEENSA_ILi1EEESC_EEENS1_35KernelTmaWarpSpecializedCooperativeEEENS5_IJNSA_ILi256EEESG_NSA_ILi32EEEEEEaNS5_IJlSC_lEEEaSJ_NS4_8TiledMMAINS4_8MMA_AtomIJNS4_4SM904GMMA27MMA_64x256x32_S32S8S8_SS_TNEEEENS4_6LayoutISD_NS5_IJSC_NSA_ILi0EEESR_EEEEENS5_IJNS4_10UnderscoreESU_SU_EEEEENS4_13SM90_TMA_LOADENS4_14ComposedLayoutINS4_7SwizzleILi1ELi4ELi3EEENS4_18smem_ptr_flag_bitsILi8EEENSQ_INS5_IJNSA_ILi8EEESH_EEENS5_IJSH_SC_EEEEEEEvNS4_8identityENS4_23SM90_TMA_LOAD_MULTICASTES17_vS18_EENS_8epilogue10collective6detail29Sm90TmaWarpSpecializedAdapterINS1C_15DefaultEpilogueIaSJ_SJ_NS1B_6thread17LinearCombinationIaLi1EiiLNS1G_9ScaleType4KindE0ELNS_15FloatRoundStyleE2EaEENS1_15EpilogueDefaultEEEEEvvEEEEvNT_6ParamsE)
        .other          _ZN7cutlass13device_kernelINS_4gemm6kernel13GemmUniversalIN4cute5tupleIJiiiiEEENS1_10collective13CollectiveMmaINS1_34MainloopSm90TmaGmmaWarpSpecializedILi5ENS5_IJNS4_1CILi2EEENSA_ILi1EEESC_EEENS1_35KernelTmaWarpSpecializedCooperativeEEENS5_IJNSA_ILi256EEESG_NSA_ILi32EEEEEEaNS5_IJlSC_lEEEaSJ_NS4_8TiledMMAINS4_8MMA_AtomIJNS4_4SM904GMMA27MMA_64x256x32_S32S8S8_SS_TNEEEENS4_6LayoutISD_NS5_IJSC_NSA_ILi0EEESR_EEEEENS5_IJNS4_10UnderscoreESU_SU_EEEEENS4_13SM90_TMA_LOADENS4_14ComposedLayoutINS4_7SwizzleILi1ELi4ELi3EEENS4_18smem_ptr_flag_bitsILi8EEENSQ_INS5_IJNSA_ILi8EEESH_EEENS5_IJSH_SC_EEEEEEEvNS4_8identityENS4_23SM90_TMA_LOAD_MULTICASTES17_vS18_EENS_8epilogue10collective6detail29Sm90TmaWarpSpecializedAdapterINS1C_15DefaultEpilogueIaSJ_SJ_NS1B_6thread17LinearCombinationIaLi1EiiLNS1G_9ScaleType4KindE0ELNS_15FloatRoundStyleE2EaEENS1_15EpilogueDefaultEEEEEvvEEEEvNT_6ParamsE,@"STO_CUDA_ENTRY STV_DEFAULT"
_ZN7cutlass13device_kernelINS_4gemm6kernel13GemmUniversalIN4cute5tupleIJiiiiEEENS1_10collective13CollectiveMmaINS1_34MainloopSm90TmaGmmaWarpSpecializedILi5ENS5_IJNS4_1CILi2EEENSA_ILi1EEESC_EEENS1_35KernelTmaWarpSpecializedCooperativeEEENS5_IJNSA_ILi256EEESG_NSA_ILi32EEEEEEaNS5_IJlSC_lEEEaSJ_NS4_8TiledMMAINS4_8MMA_AtomIJNS4_4SM904GMMA27MMA_64x256x32_S32S8S8_SS_TNEEEENS4_6LayoutISD_NS5_IJSC_NSA_ILi0EEESR_EEEEENS5_IJNS4_10UnderscoreESU_SU_EEEEENS4_13SM90_TMA_LOADENS4_14ComposedLayoutINS4_7SwizzleILi1ELi4ELi3EEENS4_18smem_ptr_flag_bitsILi8EEENSQ_INS5_IJNSA_ILi8EEESH_EEENS5_IJSH_SC_EEEEEEEvNS4_8identityENS4_23SM90_TMA_LOAD_MULTICASTES17_vS18_EENS_8epilogue10collective6detail29Sm90TmaWarpSpecializedAdapterINS1C_15DefaultEpilogueIaSJ_SJ_NS1B_6thread17LinearCombinationIaLi1EiiLNS1G_9ScaleType4KindE0ELNS_15FloatRoundStyleE2EaEENS1_15EpilogueDefaultEEEEEvvEEEEvNT_6ParamsE:
[----:B------:R-:W0:Y:S02]  /*0000*/  LDC R1, c[0x0][0x28] ;  /* 0x00000a00ff017b82 */ /* 0x000e240000000800 */
[----:B0-----:R-:W-:Y:S01]  /*0010*/  VIADD R1, R1, 0xfffffd40 ;  /* 0xfffffd4001017836 */ /* 0x001fe20000000000 */
[----:B------:R-:W0:Y:S01]  /*0020*/  S2R R4, SR_TID.X ;  /* 0x0000000000047919 */ /* 0x000e220000002100 */
[----:B------:R-:W-:Y:S01]  /*0030*/  ELECT P0, URZ, PT ;  /* 0x00000000003f782f */ /* 0x000fe20003800000 */
[----:B------:R-:W-:Y:S01]  /*0040*/  BSSY B0, `(.L_x_0) ;  /* 0x0000015000007945 */ /* 0x000fe20003800000 */
[--C-:B0-----:R-:W-:Y:S02]  /*0050*/  SHF.R.U32.HI R0, RZ, 0x5, R4.reuse ;  /* 0x00000005ff007819 */ /* 0x101fe40000011604 */
[----:B------:R-:W-:-:S03]  /*0060*/  SHF.R.U32.HI R2, RZ, 0x7, R4 ;  /* 0x00000007ff027819 */ /* 0x000fc60000011604 */
[----:B------:R-:W0:Y:S04]  /*0070*/  SHFL.IDX PT, R3, R0, RZ, 0x1f ;  /* 0x00001fff00037589 */ /* 0x000e2800000e0000 */
[----:B------:R-:W1:Y:S01]  /*0080*/  SHFL.IDX PT, R2, R2, RZ, 0x1f ;  /* 0x00001fff02027589 */ /* 0x000e6200000e0000 */
[----:B0-----:R-:W-:Y:S02]  /*0090*/  R2UR UR9, R3 ;  /* 0x00000000030972ca */ /* 0x001fe400000e0000 */
[----:B-1----:R-:W-:-:S11]  /*00a0*/  R2UR UR5, R2 ;  /* 0x00000000020572ca */ /* 0x002fd600000e0000 */
[----:B------:R-:W-:Y:S02]  /*00b0*/  USHF.R.S32.HI UR4, URZ, 0x1f, UR9 ;  /* 0x0000001f3f047899 */ /* 0x000fe40008011409 */
[----:B------:R-:W-:Y:S02]  /*00c0*/  ISETP.NE.OR P0, PT, RZ, UR9, !P0 ;  /* 0x00000009ff007c0c */ /* 0x000fe4000c705670 */
[----:B------:R-:W-:-:S04]  /*00d0*/  ULEA.HI UR4, UR4, UR9, URZ, 0x2 ;  /* 0x0000000904047291 */ /* 0x000fc8000f8f103f */
[----:B------:R-:W-:-:S04]  /*00e0*/  ULOP3.LUT UR4, UR4, 0xfffffffc, URZ, 0xc0, !UPT ;  /* 0xfffffffc04047892 */ /* 0x000fc8000f8ec03f */
[----:B------:R-:W-:-:S03]  /*00f0*/  UIADD3 UR9, UR9, -UR4, URZ ;  /* 0x8000000409097290 */ /* 0x000fc6000fffe03f */
[----:B------:R-:W-:Y:S09]  /*0100*/  @P0 BRA `(.L_x_1) ;  /* 0x0000000000200947 */ /* 0x000ff20003800000 */
[----:B------:R-:W-:Y:S02]  /*0110*/  ULDC.64 UR6, c[0x0][0x198] ;  /* 0x0000660000067ab9 */ /* 0x000fe40000000a00 */
[----:B------:R-:W-:Y:S02]  /*0120*/  UIADD3 UR10, UP0, UR6, 0xf0, URZ ;  /* 0x000000f0060a7890 */ /* 0x000fe4000ff1e03f */
[----:B------:R-:W-:Y:S02]  /*0130*/  UIADD3 UR6, UP1, UR6, 0x1f0, URZ ;  /* 0x000001f006067890 */ /* 0x000fe4000ff3e03f */
[----:B------:R-:W-:Y:S02]  /*0140*/  UIADD3.X UR11, URZ, UR7, URZ, UP0, !UPT ;  /* 0x000000073f0b7290 */ /* 0x000fe400087fe43f */
[----:B------:R-:W-:-:S07]  /*0150*/  UIADD3.X UR7, URZ, UR7, URZ, UP1, !UPT ;  /* 0x000000073f077290 */ /* 0x000fce0008ffe43f */
[----:B------:R0:W-:Y:S02]  /*0160*/  UTMACCTL.PF [UR10] ;  /* 0x000000000a0079b9 */ /* 0x0001e40008040000 */
[----:B------:R0:W-:Y:S02]  /*0170*/  UTMACCTL.PF [UR6] ;  /* 0x00000000060079b9 */ /* 0x0001e40008040000 */
[----:B0-----:R-:W-:Y:S01]  /*0180*/  NOP ;  /* 0x0000000000007918 */ /* 0x001fe20000000000 */
.L_x_1:
[----:B------:R-:W-:Y:S05]  /*0190*/  BSYNC B0 ;  /* 0x0000000000007941 */ /* 0x000fea0003800000 */
.L_x_0:
[----:B------:R-:W0:Y:S01]  /*01a0*/  SHFL.IDX PT, R2, R0, RZ, 0x1f ;  /* 0x00001fff00027589 */ /* 0x000e2200000e0000 */
[----:B------:R-:W-:Y:S01]  /*01b0*/  UISETP.NE.AND UP0, UPT, UR9, 0x3, UPT ;  /* 0x000000030900788c */ /* 0x000fe2000bf05270 */
[----:B------:R-:W-:Y:S01]  /*01c0*/  ISETP.NE.AND P1, PT, RZ, UR5, PT ;  /* 0x00000005ff007c0c */ /* 0x000fe2000bf25270 */
[----:B------:R-:W-:Y:S02]  /*01d0*/  UIADD3 UR16, UR5, -0x1, URZ ;  /* 0xffffffff05107890 */ /* 0x000fe4000fffe03f */
[----:B------:R-:W-:Y:S02]  /*01e0*/  UISETP.EQ.OR UP0, UPT, UR9, URZ, !UP0 ;  /* 0x0000003f0900728c */ /* 0x000fe4000c702670 */
[----:B------:R-:W-:Y:S02]  /*01f0*/  UISETP.GE.U32.AND UP1, UPT, UR16, 0x2, UPT ;  /* 0x000000021000788c */ /* 0x000fe4000bf26070 */
[----:B------:R-:W-:-:S04]  /*0200*/  UISETP.EQ.AND UP0, UPT, UR5, URZ, UP0 ;  /* 0x0000003f0500728c */ /* 0x000fc80008702270 */
[----:B------:R-:W-:-:S04]  /*0210*/  USEL UR40, URZ, 0x1, !UP0 ;  /* 0x000000013f287887 */ /* 0x000fc8000c000000 */
[----:B------:R-:W-:Y:S01]  /*0220*/  USEL UR40, UR40, 0x2, UP1 ;  /* 0x0000000228287887 */ /* 0x000fe20008800000 */
[----:B0-----:R-:W-:-:S13]  /*0230*/  ISETP.NE.AND P0, PT, R2, RZ, PT ;  /* 0x000000ff0200720c */ /* 0x001fda0003f05270 */
[----:B------:R-:W-:Y:S05]  /*0240*/  @P0 BRA `(.L_x_2) ;  /* 0x0000000000600947 */ /* 0x000fea0003800000 */
[----:B------:R-:W0:Y:S01]  /*0250*/  S2UR UR8, SR_CgaCtaId ;  /* 0x00000000000879c3 */ /* 0x000e220000008800 */
[----:B------:R-:W-:Y:S01]  /*0260*/  UMOV UR4, 0x400 ;  /* 0x0000040000047882 */ /* 0x000fe20000000000 */
[----:B------:R-:W-:Y:S01]  /*0270*/  UMOV UR5, 0x1 ;  /* 0x0000000100057882 */ /* 0x000fe20000000000 */
[----:B------:R-:W-:Y:S01]  /*0280*/  UMOV UR6, 0x4 ;  /* 0x0000000400067882 */ /* 0x000fe20000000000 */
[----:B------:R-:W-:Y:S01]  /*0290*/  ELECT P0, URZ, PT ;  /* 0x00000000003f782f */ /* 0x000fe20003800000 */
[----:B------:R-:W-:-:S04]  /*02a0*/  UIADD3 UR6, -UR6, 0x100000, URZ ;  /* 0x0010000006067890 */ /* 0x000fc8000fffe13f */
[----:B------:R-:W-:Y:S02]  /*02b0*/  USHF.L.U32 UR7, UR6, 0xb, URZ ;  /* 0x0000000b06077899 */ /* 0x000fe4000800063f */
[----:B------:R-:W-:Y:S02]  /*02c0*/  USHF.L.U32 UR6, UR6, 0x1, URZ ;  /* 0x0000000106067899 */ /* 0x000fe4000800063f */
[----:B0-----:R-:W-:Y:S02]  /*02d0*/  ULEA UR8, UR8, UR4, 0x18 ;  /* 0x0000000408087291 */ /* 0x001fe4000f8ec03f */
[----:B------:R-:W-:-:S04]  /*02e0*/  UIADD3 UR4, -UR5, 0x100000, URZ ;  /* 0x0010000005047890 */ /* 0x000fc8000fffe13f */
[----:B------:R-:W-:Y:S02]  /*02f0*/  USHF.L.U32 UR5, UR4, 0xb, URZ ;  /* 0x0000000b04057899 */ /* 0x000fe4000800063f */
[----:B------:R-:W-:Y:S01]  /*0300*/  USHF.L.U32 UR4, UR4, 0x1, URZ ;  /* 0x0000000104047899 */ /* 0x000fe2000800063f */
[----:B------:R-:W0:Y:S11]  /*0310*/  FENCE.VIEW.ASYNC.S ;  /* 0x00000000000073c6 */ /* 0x000e360000000000 */
[----:B0-----:R0:W1:Y:S01]  /*0320*/  SYNCS.EXCH.64 URZ, [UR8], UR4 ;  /* 0x00000004083f75b2 */ /* 0x0010620008000100 */
[----:B------:R0:W2:Y:S01]  /*0330*/  SYNCS.EXCH.64 URZ, [UR8+0x28], UR6 ;  /* 0x00002806083f75b2 */ /* 0x0000a20008000100 */
[----:B------:R0:W3:Y:S01]  /*0340*/  SYNCS.EXCH.64 URZ, [UR8+0x8], UR4 ;  /* 0x00000804083f75b2 */ /* 0x0000e20008000100 */
[----:B------:R0:W4:Y:S01]  /*0350*/  SYNCS.EXCH.64 URZ, [UR8+0x30], UR6 ;  /* 0x00003006083f75b2 */ /* 0x0001220008000100 */
[----:B------:R0:W0:Y:S01]  /*0360*/  SYNCS.EXCH.64 URZ, [UR8+0x10], UR4 ;  /* 0x00001004083f75b2 */ /* 0x0000220008000100 */
[----:B------:R0:W0:Y:S01]  /*0370*/  SYNCS.EXCH.64 URZ, [UR8+0x38], UR6 ;  /* 0x00003806083f75b2 */ /* 0x0000220008000100 */
[----:B------:R0:W0:Y:S01]  /*0380*/  SYNCS.EXCH.64 URZ, [UR8+0x18], UR4 ;  /* 0x00001804083f75b2 */ /* 0x0000220008000100 */
[----:B------:R0:W0:Y:S01]  /*0390*/  SYNCS.EXCH.64 URZ, [UR8+0x40], UR6 ;  /* 0x00004006083f75b2 */ /* 0x0000220008000100 */
[----:B------:R0:W0:Y:S01]  /*03a0*/  SYNCS.EXCH.64 URZ, [UR8+0x20], UR4 ;  /* 0x00002004083f75b2 */ /* 0x0000220008000100 */
[----:B------:R0:W0:Y:S01]  /*03b0*/  SYNCS.EXCH.64 URZ, [UR8+0x48], UR6 ;  /* 0x00004806083f75b2 */ /* 0x0000220008000100 */
[----:B------:R-:W-:Y:S01]  /*03c0*/  NOP ;  /* 0x0000000000007918 */ /* 0x000fe20000000000 */
.L_x_2:
[----:B------:R-:W5:Y:S01]  /*03d0*/  S2UR UR13, SR_CTAID.X ;  /* 0x00000000000d79c3 */ /* 0x000f620000002500 */
[----:B------:R-:W-:Y:S01]  /*03e0*/  SHF.R.S32.HI R3, RZ, 0x1f, R4 ;  /* 0x0000001fff037819 */ /* 0x000fe20000011404 */
[----:B------:R5:W1:Y:S01]  /*03f0*/  SHFL.IDX PT, R6, R0, RZ, 0x1f ;  /* 0x00001fff00067589 */ /* 0x000a6200000e0000 */
[----:B0-----:R-:W-:Y:S01]  /*0400*/  ULDC UR4, c[0x0][0x150] ;  /* 0x0000540000047ab9 */ /* 0x001fe20000000800 */
[----:B------:R-:W-:Y:S02]  /*0410*/  ELECT P0, URZ, PT ;  /* 0x00000000003f782f */ /* 0x000fe40003800000 */
[----:B------:R-:W-:Y:S01]  /*0420*/  LEA.HI R3, R3, R4, RZ, 0x7 ;  /* 0x0000000403037211 */ /* 0x000fe200078f38ff */
[----:B------:R-:W-:Y:S01]  /*0430*/  ULDC UR5, c[0x0][0x154] ;  /* 0x0000550000057ab9 */ /* 0x000fe20000000800 */
[----:B------:R-:W-:Y:S01]  /*0440*/  SHF.R.S32.HI R7, RZ, 0x1f, R2 ;  /* 0x0000001fff077819 */ /* 0x000fe20000011402 */
[----:B------:R-:W0:Y:S01]  /*0450*/  S2UR UR10, SR_CTAID.Y ;  /* 0x00000000000a79c3 */ /* 0x000e220000002600 */
[----:B------:R-:W-:Y:S01]  /*0460*/  LOP3.LUT R3, R3, 0xffffff80, RZ, 0xc0, !PT ;  /* 0xffffff8003037812 */ /* 0x000fe200078ec0ff */
[----:B------:R-:W-:Y:S01]  /*0470*/  ULDC UR8, c[0x0][0x144] ;  /* 0x0000510000087ab9 */ /* 0x000fe20000000800 */
[----:B------:R-:W-:Y:S01]  /*0480*/  LEA.HI R7, R7, R2, RZ, 0x2 ;  /* 0x0000000207077211 */ /* 0x000fe200078f10ff */
[----:B------:R-:W-:Y:S01]  /*0490*/  NOP ;  /* 0x0000000000007918 */ /* 0x000fe20000000000 */
[----:B------:R-:W-:Y:S01]  /*04a0*/  NOP ;  /* 0x0000000000007918 */ /* 0x000fe20000000000 */
[----:B------:R-:W-:Y:S01]  /*04b0*/  IMAD.IADD R3, R4, 0x1, -R3 ;  /* 0x0000000104037824 */ /* 0x000fe200078e0a03 */
[----:B------:R-:W-:Y:S01]  /*04c0*/  LOP3.LUT R7, R7, 0x3ffffffc, RZ, 0xc0, !PT ;  /* 0x3ffffffc07077812 */ /* 0x000fe200078ec0ff */
[----:B------:R-:W-:Y:S01]  /*04d0*/  ULDC UR11, c[0x0][0x148] ;  /* 0x00005200000b7ab9 */ /* 0x000fe20000000800 */
[----:B------:R-:W-:-:S02]  /*04e0*/  IMAD.MOV.U32 R19, RZ, RZ, 0x1 ;  /* 0x00000001ff137424 */ /* 0x000fc400078e00ff */
[----:B------:R-:W-:Y:S01]  /*04f0*/  SHF.R.S32.HI R4, RZ, 0x1f, R3 ;  /* 0x0000001fff047819 */ /* 0x000fe20000011403 */
[----:B------:R-:W-:-:S03]  /*0500*/  IMAD.IADD R2, R2, 0x1, -R7 ;  /* 0x0000000102027824 */ /* 0x000fc600078e0a07 */
[----:B------:R-:W-:Y:S02]  /*0510*/  LEA.HI R4, R4, R3, RZ, 0x3 ;  /* 0x0000000304047211 */ /* 0x000fe400078f18ff */
[----:B-----5:R-:W-:Y:S02]  /*0520*/  I2FP.F32.U32 R5, UR13 ;  /* 0x0000000d00057c45 */ /* 0x020fe40008201000 */
[--C-:B------:R-:W-:Y:S02]  /*0530*/  SHF.R.S32.HI R0, RZ, 0x3, R4.reuse ;  /* 0x00000003ff007819 */ /* 0x100fe40000011404 */
[----:B-1----:R-:W-:Y:S01]  /*0540*/  ISETP.NE.OR P0, PT, R6, RZ, !P0 ;  /* 0x000000ff0600720c */ /* 0x002fe20004705670 */
[----:B------:R-:W-:Y:S01]  /*0550*/  FMUL R8, R5, UR4 ;  /* 0x0000000405087c20 */ /* 0x000fe20008400000 */
[----:B------:R-:W-:-:S04]  /*0560*/  SHF.R.S32.HI R5, RZ, 0x1f, R4 ;  /* 0x0000001fff057819 */ /* 0x000fc80000011404 */
[----:B------:R-:W-:Y:S01]  /*0570*/  LEA.HI R5, R5, R0, RZ, 0x2 ;  /* 0x0000000005057211 */ /* 0x000fe200078f10ff */
[----:B------:R-:W1:Y:S03]  /*0580*/  F2I.U32.TRUNC.NTZ R8, R8 ;  /* 0x0000000800087305 */ /* 0x000e66000020f000 */
[----:B------:R-:W-:-:S03]  /*0590*/  LOP3.LUT R5, R5, 0xfffffffc, RZ, 0xc0, !PT ;  /* 0xfffffffc05057812 */ /* 0x000fc600078ec0ff */
[----:B------:R-:W-:Y:S01]  /*05a0*/  VOTEU.ALL UP0, P0 ;  /* 0x00000000003f7886 */ /* 0x000fe20000000000 */
[----:B------:R-:W-:Y:S01]  /*05b0*/  VOTEU.ALL UP1, P0 ;  /* 0x00000000003f7886 */ /* 0x000fe20000020000 */
[----:B------:R-:W-:Y:S01]  /*05c0*/  IMAD.IADD R5, R0, 0x1, -R5 ;  /* 0x0000000100057824 */ /* 0x000fe200078e0a05 */
[----:B0-----:R-:W-:Y:S02]  /*05d0*/  I2FP.F32.U32 R0, UR10 ;  /* 0x0000000a00007c45 */ /* 0x001fe40008201000 */
[----:B------:R-:W0:Y:S01]  /*05e0*/  @!UP0 S2UR UR7, SR_CgaCtaId ;  /* 0x00000000000789c3 */ /* 0x000e220000008800 */
[----:B------:R-:W-:Y:S01]  /*05f0*/  IMAD R2, R2, 0x4, R5 ;  /* 0x0000000402027824 */ /* 0x000fe200078e0205 */
[----:B------:R-:W-:Y:S01]  /*0600*/  @!UP0 UMOV UR6, 0x400 ;  /* 0x0000040000068882 */ /* 0x000fe20000000000 */
[----:B------:R-:W-:Y:S01]  /*0610*/  FMUL R4, R0, UR5 ;  /* 0x0000000500047c20 */ /* 0x000fe20008400000 */
[----:B-1----:R-:W-:Y:S01]  /*0620*/  R2UR UR4, R8 ;  /* 0x00000000080472ca */ /* 0x002fe200000e0000 */
[C---:B------:R-:W-:Y:S01]  /*0630*/  IMAD.SHL.U32 R155, R2.reuse, 0x4, RZ ;  /* 0x00000004029b7824 */ /* 0x040fe200078e00ff */
[----:B------:R-:W-:-:S03]  /*0640*/  LEA.HI R0, R2, R2, RZ, 0x1 ;  /* 0x0000000202007211 */ /* 0x000fc600078f08ff */
[----:B------:R-:W1:Y:S01]  /*0650*/  F2I.U32.TRUNC.NTZ R4, R4 ;  /* 0x0000000400047305 */ /* 0x000e62000020f000 */
[----:B------:R-:W-:Y:S02]  /*0660*/  LOP3.LUT R5, R0, 0xfffffffe, RZ, 0xc0, !PT ;  /* 0xfffffffe00057812 */ /* 0x000fe400078ec0ff */
[----:B------:R-:W-:-:S03]  /*0670*/  LOP3.LUT R155, R2, 0xc, R155, 0x78, !PT ;  /* 0x0000000c029b7812 */ /* 0x000fc600078e789b */
[----:B------:R-:W-:Y:S02]  /*0680*/  IMAD.IADD R5, R2, 0x1, -R5 ;  /* 0x0000000102057824 */ /* 0x000fe400078e0a05 */
[----:B------:R-:W-:-:S04]  /*0690*/  UIADD3 UR4, -UR4, URZ, URZ ;  /* 0x0000003f04047290 */ /* 0x000fc8000fffe13f */
[----:B------:R-:W-:Y:S01]  /*06a0*/  UIMAD UR8, UR8, UR4, UR13 ;  /* 0x00000004080872a4 */ /* 0x000fe2000f8e020d */
[----:B-1----:R-:W-:Y:S02]  /*06b0*/  R2UR UR12, R4 ;  /* 0x00000000040c72ca */ /* 0x002fe400000e0000 */
[----:B------:R-:W-:Y:S01]  /*06c0*/  UMOV UR4, 0x20 ;  /* 0x0000002000047882 */ /* 0x000fe20000000000 */
[----:B------:R-:W1:Y:S02]  /*06d0*/  LDC R4, c[0x0][0x140] ;  /* 0x00005000ff047b82 */ /* 0x000e640000000800 */
[----:B------:R-:W-:Y:S01]  /*06e0*/  ISETP.NE.AND P3, PT, R5, UR8, PT ;  /* 0x0000000805007c0c */ /* 0x000fe2000bf65270 */
[----:B------:R-:W-:-:S04]  /*06f0*/  @!UP0 UIADD3 UR4, -UR4, 0x100000, URZ ;  /* 0x0010000004048890 */ /* 0x000fc8000fffe13f */
[----:B------:R-:W-:Y:S02]  /*0700*/  @!UP0 USHF.L.U32 UR5, UR4, 0xb, URZ ;  /* 0x0000000b04058899 */ /* 0x000fe4000800063f */
[----:B------:R-:W-:Y:S02]  /*0710*/  @!UP0 USHF.L.U32 UR4, UR4, 0x1, URZ ;  /* 0x0000000104048899 */ /* 0x000fe4000800063f */
[----:B0-----:R-:W-:Y:S01]  /*0720*/  @!UP0 ULEA UR6, UR7, UR6, 0x18 ;  /* 0x0000000607068291 */ /* 0x001fe2000f8ec03f */
[----:B------:R-:W-:Y:S01]  /*0730*/  VOTEU.ALL UP0, P0 ;  /* 0x00000000003f7886 */ /* 0x000fe20000000000 */
[----:B------:R-:W-:Y:S01]  /*0740*/  LOP3.LUT P0, RZ, R3, 0x7, RZ, 0xc0, !PT ;  /* 0x0000000703ff7812 */ /* 0x000fe2000780c0ff */
[----:B------:R-:W-:-:S03]  /*0750*/  UIADD3 UR12, -UR12, URZ, URZ ;  /* 0x0000003f0c0c7290 */ /* 0x000fc6000fffe13f */
[C---:B------:R-:W-:Y:S02]  /*0760*/  ISETP.LT.U32.AND P0, PT, R155.reuse, 0x2, !P0 ;  /* 0x000000029b00780c */ /* 0x040fe40004701070 */
[----:B------:R-:W-:Y:S01]  /*0770*/  @P3 LEA.HI R0, R155, R155, RZ, 0x1 ;  /* 0x0000009b9b003211 */ /* 0x000fe200078f08ff */
[----:B------:R-:W0:Y:S03]  /*0780*/  FENCE.VIEW.ASYNC.S ;  /* 0x00000000000073c6 */ /* 0x000e260000000000 */
[----:B0-----:R-:W0:Y:S01]  /*0790*/  @!UP0 SYNCS.EXCH.64 URZ, [UR6+0x60], UR4 ;  /* 0x00006004063f85b2 */ /* 0x001e220008000100 */
[----:B------:R-:W-:Y:S02]  /*07a0*/  @P3 SHF.R.S32.HI R0, RZ, 0x1, R0 ;  /* 0x00000001ff003819 */ /* 0x000fe40000011400 */
[----:B-1----:R-:W-:Y:S01]  /*07b0*/  ISETP.EQ.U32.AND P2, PT, R4, 0x1, PT ;  /* 0x000000010400780c */ /* 0x002fe20003f42070 */
[----:B------:R1:W0:Y:S01]  /*07c0*/  @!UP1 SYNCS.EXCH.64 URZ, [UR6+0x68], UR4 ;  /* 0x00006804063f95b2 */ /* 0x0002220008000100 */
[----:B------:R-:W-:Y:S01]  /*07d0*/  NOP ;  /* 0x0000000000007918 */ /* 0x000fe20000000000 */
[----:B-1----:R-:W-:-:S06]  /*07e0*/  UIMAD UR4, UR11, UR12, UR10 ;  /* 0x0000000c0b0472a4 */ /* 0x002fcc000f8e020a */
[----:B------:R-:W-:Y:S02]  /*07f0*/  @P3 ISETP.NE.AND P4, PT, R0, UR4, PT ;  /* 0x0000000400003c0c */ /* 0x000fe4000bf85270 */
[----:B------:R-:W-:Y:S02]  /*0800*/  SEL R0, RZ, 0x1, !P0 ;  /* 0x00000001ff007807 */ /* 0x000fe40004000000 */
[----:B------:R-:W-:-:S04]  /*0810*/  @P3 SEL R19, RZ, 0x1, P4 ;  /* 0x00000001ff133807 */ /* 0x000fc80002000000 */
[----:B------:R-:W-:Y:S01]  /*0820*/  LOP3.LUT R19, R19, R0, RZ, 0xc0, !PT ;  /* 0x0000000013137212 */ /* 0x000fe200078ec0ff */
[----:B------:R-:W-:Y:S06]  /*0830*/  @!P2 BRA `(.L_x_3) ;  /* 0x000000000008a947 */ /* 0x000fec0003800000 */
[----:B0-234-:R-:W-:Y:S01]  /*0840*/  UCGABAR_ARV ;  /* 0x00000000000079c7 */ /* 0x01dfe20008000000 */
[----:B------:R-:W-:Y:S05]  /*0850*/  BRA `(.L_x_4) ;  /* 0x0000000000047947 */ /* 0x000fea0003800000 */
.L_x_3:
[----:B0-234-:R-:W-:Y:S01]  /*0860*/  NOP ;  /* 0x0000000000007918 */ /* 0x01dfe20000000000 */
.L_x_4:
[----:B------:R-:W-:Y:S01]  /*0870*/  ULDC UR4, c[0x0][0x65c] ;  /* 0x0001970000047ab9 */ /* 0x000fe20000000800 */
[----:B------:R-:W-:Y:S01]  /*0880*/  UMOV UR5, URZ ;  /* 0x0000003f00057c82 */ /* 0x000fe20008000000 */
[----:B------:R-:W-:-:S03]  /*0890*/  UISETP.NE.AND UP0, UPT, UR4, 0x1, UPT ;  /* 0x000000010400788c */ /* 0x000fc6000bf05270 */
[----:B------:R-:W-:Y:S01]  /*08a0*/  UMOV UR4, UR13 ;  /* 0x0000000d00047c82 */ /* 0x000fe20008000000 */
[----:B------:R-:W-:Y:S02]  /*08b0*/  UP2UR UR46, UPR, URZ, 0x1 ;  /* 0x000000013f2e7883 */ /* 0x000fe40008000000 */
[----:B------:R-:W-:Y:S02]  /*08c0*/  PLOP3.LUT P0, PT, PT, PT, UP0, 0x80, 0x0 ;  /* 0x000000000000781c */ /* 0x000fe40003f0f008 */
[----:B------:R-:W-:Y:S02]  /*08d0*/  PLOP3.LUT P3, PT, PT, PT, UP0, 0x80, 0x0 ;  /* 0x000000000000781c */ /* 0x000fe40003f6f008 */
[----:B------:R-:W-:Y:S01]  /*08e0*/  PLOP3.LUT P5, PT, PT, PT, UP0, 0x80, 0x0 ;  /* 0x000000000000781c */ /* 0x000fe20003faf008 */
[----:B------:R-:W-:Y:S01]  /*08f0*/  @UP0 ULDC UR14, c[0x0][0x10] ;  /* 0x00000400000e0ab9 */ /* 0x000fe20000000800 */
[----:B------:R-:W-:Y:S01]  /*0900*/  @UP0 UMOV UR6, UR10 ;  /* 0x0000000a00060c82 */ /* 0x000fe20008000000 */
[----:B------:R-:W-:Y:S01]  /*0910*/  @UP0 UMOV UR7, URZ ;  /* 0x0000003f00070c82 */ /* 0x000fe20008000000 */
[----:B------:R-:W-:Y:S01]  /*0920*/  PLOP3.LUT P4, PT, PT, PT, UP0, 0x80, 0x0 ;  /* 0x000000000000781c */ /* 0x000fe20003f8f008 */
[----:B------:R-:W-:-:S03]  /*0930*/  @UP0 UIMAD.WIDE.U32 UR14, UR13, UR14, UR6 ;  /* 0x0000000e0d0e02a5 */ /* 0x000fc6000f8e0006 */
[----:B------:R-:W-:Y:S01]  /*0940*/  @!UP0 ULDC UR7, c[0x0][0xc] ;  /* 0x0000030000078ab9 */ /* 0x000fe20000000800 */
[----:B------:R-:W-:Y:S01]  /*0950*/  @UP0 UMOV UR6, URZ ;  /* 0x0000003f00060c82 */ /* 0x000fe20008000000 */
[----:B------:R-:W-:Y:S01]  /*0960*/  @!UP0 UIMAD.WIDE.U32 UR4, UR10, UR7, UR4 ;  /* 0x000000070a0482a5 */ /* 0x000fe2000f8e0004 */
[----:B------:R-:W-:Y:S01]  /*0970*/  IMAD.U32 R2, RZ, RZ, UR14 ;  /* 0x0000000eff027e24 */ /* 0x000fe2000f8e00ff */
[----:B------:R-:W-:Y:S02]  /*0980*/  @UP0 UIADD3 UR6, UR15, UR6, URZ ;  /* 0x000000060f060290 */ /* 0x000fe4000fffe03f */
[----:B------:R-:W-:Y:S02]  /*0990*/  IMAD.U32 R3, RZ, RZ, UR15 ;  /* 0x0000000fff037e24 */ /* 0x000fe4000f8e00ff */
[----:B------:R-:W-:Y:S02]  /*09a0*/  @P0 IMAD.MOV.U32 R7, RZ, RZ, R2 ;  /* 0x000000ffff070224 */ /* 0x000fe400078e0002 */
[----:B------:R-:W-:-:S02]  /*09b0*/  IMAD.U32 R5, RZ, RZ, UR5 ;  /* 0x00000005ff057e24 */ /* 0x000fc4000f8e00ff */
[----:B------:R-:W-:Y:S02]  /*09c0*/  IMAD.U32 R2, RZ, RZ, UR4 ;  /* 0x00000004ff027e24 */ /* 0x000fe4000f8e00ff */
[----:B------:R-:W-:Y:S02]  /*09d0*/  @P3 IMAD.U32 R6, RZ, RZ, UR6 ;  /* 0x00000006ff063e24 */ /* 0x000fe4000f8e00ff */
[----:B------:R-:W-:Y:S02]  /*09e0*/  @!P5 IMAD.MOV.U32 R6, RZ, RZ, R5 ;  /* 0x000000ffff06d224 */ /* 0x000fe400078e0005 */
[----:B------:R-:W-:Y:S02]  /*09f0*/  @!P4 IMAD.MOV.U32 R7, RZ, RZ, R2 ;  /* 0x000000ffff07c224 */ /* 0x000fe400078e0002 */
[----:B------:R-:W-:Y:S01]  /*0a00*/  IMAD.U32 R3, RZ, RZ, UR5 ;  /* 0x00000005ff037e24 */ /* 0x000fe2000f8e00ff */
[----:B------:R0:W-:Y:S01]  /*0a10*/  STL [R1+0x200], R6 ;  /* 0x0002000601007387 */ /* 0x0001e20000100800 */
[----:B------:R-:W-:-:S03]  /*0a20*/  IMAD.U32 R4, RZ, RZ, UR4 ;  /* 0x00000004ff047e24 */ /* 0x000fc6000f8e00ff */
[----:B------:R0:W-:Y:S01]  /*0a30*/  STL [R1+0x204], R7 ;  /* 0x0002040701007387 */ /* 0x0001e20000100800 */
[----:B------:R-:W-:Y:S05]  /*0a40*/  @!P2 BRA `(.L_x_5) ;  /* 0x00000000000ca947 */ /* 0x000fea0003800000 */
[----:B------:R-:W-:Y:S01]  /*0a50*/  UCGABAR_WAIT ;  /* 0x0000000000007dc7 */ /* 0x000fe20008000000 */
[----:B------:R-:W-:Y:S01]  /*0a60*/  CCTL.IVALL ;  /* 0x00000000ff00798f */ /* 0x000fe20002000000 */
[----:B------:R-:W-:Y:S05]  /*0a70*/  BRA `(.L_x_6) ;  /* 0x0000000000047947 */ /* 0x000fea0003800000 */
.L_x_5:
[----:B------:R-:W-:Y:S06]  /*0a80*/  BAR.SYNC.DEFER_BLOCKING 0x0 ;  /* 0x0000000000007b1d */ /* 0x000fec0000010000 */
.L_x_6:
[----:B------:R-:W-:Y:S05]  /*0a90*/  @!P1 BRA `(.L_x_7) ;  /* 0x00000100001c9947 */ /* 0x000fea0003800000 */
[----:B------:R-:W-:-:S06]  /*0aa0*/  UISETP.GT.U32.AND UP0, UPT, UR16, 0x1, UPT ;  /* 0x000000011000788c */ /* 0x000fcc000bf04070 */
[----:B------:R-:W-:-:S13]  /*0ab0*/  PLOP3.LUT P0, PT, PT, PT, UP0, 0x80, 0x0 ;  /* 0x000000000000781c */ /* 0x000fda0003f0f008 */
[----:B------:R-:W-:Y:S05]  /*0ac0*/  @P0 EXIT ;  /* 0x000000000000094d */ /* 0x000fea0003800000 */
[----:B------:R-:W-:Y:S01]  /*0ad0*/  ULDC.64 UR4, c[0x0][0x650] ;  /* 0x0001940000047ab9 */ /* 0x000fe20000000a00 */
[----:B------:R-:W-:Y:S01]  /*0ae0*/  UMOV UR42, 0xffffffff ;  /* 0xffffffff002a7882 */ /* 0x000fe20000000000 */
[----:B------:R-:W-:Y:S01]  /*0af0*/  ISETP.GE.U32.AND P0, PT, R7, UR4, PT ;  /* 0x0000000407007c0c */ /* 0x000fe2000bf06070 */
[----:B------:R-:W-:Y:S01]  /*0b00*/  UMOV UR41, 0xffffffff ;  /* 0xffffffff00297882 */ /* 0x000fe20000000000 */
[----:B------:R-:W-:Y:S01]  /*0b10*/  UMOV UR43, 0xffffffff ;  /* 0xffffffff002b7882 */ /* 0x000fe20000000000 */
[----:B------:R-:W-:Y:S02]  /*0b20*/  PRMT R0, RZ, 0x7610, R0 ;  /* 0x00007610ff007816 */ /* 0x000fe40000000000 */
[----:B------:R-:W-:-:S13]  /*0b30*/  ISETP.GE.U32.AND.EX P0, PT, R6, UR5, PT, P0 ;  /* 0x0000000506007c0c */ /* 0x000fda000bf06100 */
[----:B------:R-:W-:Y:S05]  /*0b40*/  @P0 BRA `(.L_x_8) ;  /* 0x0000000400480947 */ /* 0x000fea0003800000 */
[----:B------:R-:W-:Y:S01]  /*0b50*/  ULDC.64 UR16, c[0x0][0x628] ;  /* 0x00018a0000107ab9 */ /* 0x000fe20000000a00 */
[C---:B------:R-:W-:Y:S01]  /*0b60*/  R2UR UR19, R7.reuse ;  /* 0x00000000071372ca */ /* 0x040fe200000e0000 */
[----:B------:R-:W-:Y:S01]  /*0b70*/  ULDC UR18, c[0x0][0x630] ;  /* 0x00018c0000127ab9 */ /* 0x000fe20000000800 */
[----:B------:R-:W-:Y:S02]  /*0b80*/  ISETP.NE.U32.AND P0, PT, RZ, UR16, PT ;  /* 0x00000010ff007c0c */ /* 0x000fe4000bf05070 */
[----:B------:R-:W-:Y:S02]  /*0b90*/  R2UR UR4, R7 ;  /* 0x00000000070472ca */ /* 0x000fe400000e0000 */
[----:B------:R-:W-:Y:S02]  /*0ba0*/  ISETP.NE.AND.EX P0, PT, RZ, UR17, PT, P0 ;  /* 0x00000011ff007c0c */ /* 0x000fe4000bf05300 */
[----:B------:R-:W-:-:S11]  /*0bb0*/  R2UR UR5, R6 ;  /* 0x00000000060572ca */ /* 0x000fd600000e0000 */
[----:B------:R-:W-:Y:S05]  /*0bc0*/  @!P0 BRA `(.L_x_9) ;  /* 0x0000000000308947 */ /* 0x000fea0003800000 */
[----:B------:R-:W-:Y:S01]  /*0bd0*/  R2UR UR4, R7 ;  /* 0x00000000070472ca */ /* 0x000fe200000e0000 */
[----:B------:R-:W-:Y:S01]  /*0be0*/  ULDC UR9, c[0x0][0x634] ;  /* 0x00018d0000097ab9 */ /* 0x000fe20000000800 */
[----:B------:R-:W-:-:S11]  /*0bf0*/  R2UR UR13, R6 ;  /* 0x00000000060d72ca */ /* 0x000fd600000e0000 */
[----:B------:R-:W-:-:S04]  /*0c00*/  UIADD3 UR9, UP0, UR4, UR9, URZ ;  /* 0x0000000904097290 */ /* 0x000fc8000ff1e03f */
[----:B------:R-:W-:-:S04]  /*0c10*/  UIADD3.X UR13, URZ, UR13, URZ, UP0, !UPT ;  /* 0x0000000d3f0d7290 */ /* 0x000fc800087fe43f */
[----:B------:R-:W-:-:S04]  /*0c20*/  UIMAD.WIDE.U32 UR4, UR13, UR16, URZ ;  /* 0x000000100d0472a5 */ /* 0x000fc8000f8e003f */
[----:B------:R-:W-:Y:S02]  /*0c30*/  UIMAD.WIDE.U32 UR6, UP0, UR9, UR17, UR4 ;  /* 0x00000011090672a5 */ /* 0x000fe4000f800004 */
[----:B------:R-:W-:Y:S02]  /*0c40*/  UIMAD.WIDE.U32 UR4, UR9, UR16, URZ ;  /* 0x00000010090472a5 */ /* 0x000fe4000f8e003f */
[----:B------:R-:W-:Y:S02]  /*0c50*/  UIADD3.X UR15, URZ, URZ, URZ, UP0, !UPT ;  /* 0x0000003f3f0f7290 */ /* 0x000fe400087fe43f */
[----:B------:R-:W-:Y:S01]  /*0c60*/  UIADD3 URZ, UP0, UR5, UR6, URZ ;  /* 0x00000006053f7290 */ /* 0x000fe2000ff1e03f */
[----:B------:R-:W-:-:S03]  /*0c70*/  UMOV UR14, UR7 ;  /* 0x00000007000e7c82 */ /* 0x000fc60008000000 */
[----:B------:R-:W-:-:S12]  /*0c80*/  UIMAD.WIDE.U32.X UR4, UR13, UR17, UR14, UP0 ;  /* 0x000000110d0472a5 */ /* 0x000fd800080e040e */
.L_x_9:
[----:B------:R-:W-:Y:S01]  /*0c90*/  USHF.R.U64 UR43, UR4, UR18, UR5 ;  /* 0x00000012042b7299 */ /* 0x000fe20008001205 */
[----:B------:R-:W-:Y:S01]  /*0ca0*/  R2UR UR7, R6 ;  /* 0x00000000060772ca */ /* 0x000fe200000e0000 */
[----:B------:R-:W-:Y:S02]  /*0cb0*/  USHF.R.U32.HI UR4, URZ, UR18, UR5 ;  /* 0x000000123f047299 */ /* 0x000fe40008011605 */
[----:B------:R-:W-:Y:S01]  /*0cc0*/  UIADD3 UR5, UP0, URZ, -UR43, URZ ;  /* 0x8000002b3f057290 */ /* 0x000fe2000ff1e03f */
[----:B------:R-:W-:Y:S01]  /*0cd0*/  ULDC.64 UR14, c[0x0][0x620] ;  /* 0x00018800000e7ab9 */ /* 0x000fe20000000a00 */
[----:B------:R-:W-:Y:S02]  /*0ce0*/  UMOV UR6, UR19 ;  /* 0x0000001300067c82 */ /* 0x000fe40008000000 */
[----:B------:R-:W-:Y:S01]  /*0cf0*/  UIADD3.X UR4, URZ, ~UR4, URZ, UP0, !UPT ;  /* 0x800000043f047290 */ /* 0x000fe200087fe43f */
[----:B------:R-:W-:Y:S01]  /*0d00*/  ULDC UR9, c[0x0][0x618] ;  /* 0x0001860000097ab9 */ /* 0x000fe20000000800 */
[----:B------:R-:W-:-:S02]  /*0d10*/  UIMAD UR12, UR11, UR12, UR10 ;  /* 0x0000000c0b0c72a4 */ /* 0x000fc4000f8e020a */
[----:B------:R-:W-:Y:S02]  /*0d20*/  UIMAD UR4, UR4, UR14, URZ ;  /* 0x0000000e040472a4 */ /* 0x000fe4000f8e023f */
[----:B------:R-:W-:Y:S02]  /*0d30*/  UIMAD.WIDE.U32 UR6, UR5, UR14, UR6 ;  /* 0x0000000e050672a5 */ /* 0x000fe4000f8e0006 */
[----:B------:R-:W-:Y:S01]  /*0d40*/  UIMAD UR4, UR5, UR15, UR4 ;  /* 0x0000000f050472a4 */ /* 0x000fe2000f8e0204 */
[----:B------:R-:W-:Y:S01]  /*0d50*/  ULDC UR10, c[0x0][0x608] ;  /* 0x00018200000a7ab9 */ /* 0x000fe20000000800 */
[----:B------:R-:W-:Y:S02]  /*0d60*/  ULDC UR18, c[0x0][0x658] ;  /* 0x0001960000127ab9 */ /* 0x000fe40000000800 */
[----:B------:R-:W-:Y:S01]  /*0d70*/  UIADD3 UR7, UR7, UR4, URZ ;  /* 0x0000000407077290 */ /* 0x000fe2000fffe03f */
[----:B------:R-:W-:Y:S02]  /*0d80*/  UMOV UR11, 0xffffffff ;  /* 0xffffffff000b7882 */ /* 0x000fe40000000000 */
[----:B------:R-:W-:Y:S01]  /*0d90*/  ULDC.64 UR4, c[0x0][0x640] ;  /* 0x0001900000047ab9 */ /* 0x000fe20000000a00 */
[----:B------:R-:W-:Y:S01]  /*0da0*/  USHF.R.U64 UR16, UR6, UR9, UR7 ;  /* 0x0000000906107299 */ /* 0x000fe20008001207 */
[----:B------:R-:W-:Y:S01]  /*0db0*/  ISETP.NE.U32.AND P0, PT, RZ, UR4, PT ;  /* 0x00000004ff007c0c */ /* 0x000fe2000bf05070 */
[----:B------:R-:W-:-:S02]  /*0dc0*/  USHF.R.U32.HI UR7, URZ, UR9, UR7 ;  /* 0x000000093f077299 */ /* 0x000fc40008011607 */
[----:B------:R-:W-:Y:S01]  /*0dd0*/  USHF.L.U32 UR6, UR11, UR18, URZ ;  /* 0x000000120b067299 */ /* 0x000fe2000800063f */
[----:B------:R-:W-:Y:S01]  /*0de0*/  ISETP.NE.AND.EX P0, PT, RZ, UR5, PT, P0 ;  /* 0x00000005ff007c0c */ /* 0x000fe2000bf05300 */
[----:B------:R-:W-:Y:S02]  /*0df0*/  USHF.R.U64 UR22, UR16, UR10, UR7 ;  /* 0x0000000a10167299 */ /* 0x000fe40008001207 */
[----:B------:R-:W-:Y:S02]  /*0e00*/  USHF.R.U32.HI UR7, URZ, UR10, UR7 ;  /* 0x0000000a3f077299 */ /* 0x000fe40008011607 */
[----:B------:R-:W-:Y:S02]  /*0e10*/  UISETP.NE.AND UP1, UPT, UR46, URZ, UPT ;  /* 0x0000003f2e00728c */ /* 0x000fe4000bf25270 */
[----:B------:R-:W-:Y:S01]  /*0e20*/  USHF.R.U64 UR23, UR22, UR18, UR7 ;  /* 0x0000001216177299 */ /* 0x000fe20008001207 */
[----:B------:R-:W-:Y:S01]  /*0e30*/  ULDC UR17, c[0x0][0x600] ;  /* 0x0001800000117ab9 */ /* 0x000fe20000000800 */
[----:B------:R-:W-:-:S02]  /*0e40*/  ULOP3.LUT UR13, URZ, UR6, URZ, 0x33, !UPT ;  /* 0x000000063f0d7292 */ /* 0x000fc4000f8e333f */
[----:B------:R-:W-:Y:S02]  /*0e50*/  UIADD3 UR15, UR17, -0x1, URZ ;  /* 0xffffffff110f7890 */ /* 0x000fe4000fffe03f */
[----:B------:R-:W-:Y:S02]  /*0e60*/  USEL UR12, UR8, UR12, !UP1 ;  /* 0x0000000c080c7287 */ /* 0x000fe4000c800000 */
[----:B------:R-:W-:Y:S01]  /*0e70*/  USHF.R.U32.HI UR7, URZ, UR18, UR7 ;  /* 0x000000123f077299 */ /* 0x000fe20008011607 */
[----:B------:R-:W-:Y:S01]  /*0e80*/  ULDC UR19, c[0x0][0x648] ;  /* 0x0001920000137ab9 */ /* 0x000fe20000000800 */
[----:B------:R-:W-:Y:S01]  /*0e90*/  ULDC UR20, c[0x0][0x638] ;  /* 0x00018e0000147ab9 */ /* 0x000fe20000000800 */
[----:B------:R-:W-:Y:S01]  /*0ea0*/  UMOV UR21, 0x1 ;  /* 0x0000000100157882 */ /* 0x000fe20000000000 */
[----:B------:R-:W-:Y:S01]  /*0eb0*/  UMOV UR6, UR23 ;  /* 0x0000001700067c82 */ /* 0x000fe20008000000 */
[----:B------:R-:W-:Y:S07]  /*0ec0*/  @!P0 BRA `(.L_x_10) ;  /* 0x0000000000308947 */ /* 0x000fee0003800000 */
[----:B------:R-:W-:Y:S02]  /*0ed0*/  ULDC UR10, c[0x0][0x64c] ;  /* 0x00019300000a7ab9 */ /* 0x000fe40000000800 */
        /* <DEDUP_REMOVED lines=8> */
[----:B------:R-:W-:-:S07]  /*0f60*/  UIMAD.WIDE.U32.X UR4, UR14, UR5, UR10, UP0 ;  /* 0x000000050e0472a5 */ /* 0x000fce00080e040a */
[----:B------:R-:W-:Y:S01]  /*0f70*/  UMOV UR6, UR4 ;  /* 0x0000000400067c82 */ /* 0x000fe20008000000 */
[----:B------:R-:W-:-:S05]  /*0f80*/  UMOV UR7, UR5 ;  /* 0x0000000500077c82 */ /* 0x000fca0008000000 */
.L_x_10:
[----:B------:R-:W-:Y:S01]  /*0f90*/  USHF.R.U64 UR5, UR6, UR19, UR7 ;  /* 0x0000001306057299 */ /* 0x000fe20008001207 */
[----:B------:R-:W-:Y:S01]  /*0fa0*/  IMAD.MOV.U32 R0, RZ, RZ, 0x1 ;  /* 0x00000001ff007424 */ /* 0x000fe200078e00ff */
[----:B------:R-:W-:Y:S02]  /*0fb0*/  USHF.L.U32 UR4, UR21, UR18, URZ ;  /* 0x0000001215047299 */ /* 0x000fe4000800063f */
[----:B------:R-:W-:Y:S02]  /*0fc0*/  ULOP3.LUT UR13, UR22, UR13, URZ, 0xc0, !UPT ;  /* 0x0000000d160d7292 */ /* 0x000fe4000f8ec03f */
[----:B------:R-:W-:Y:S02]  /*0fd0*/  UIADD3 UR6, -UR5, URZ, URZ ;  /* 0x0000003f05067290 */ /* 0x000fe4000fffe13f */
[----:B------:R-:W-:Y:S02]  /*0fe0*/  UIMAD UR13, UR4, UR5, UR13 ;  /* 0x00000005040d72a4 */ /* 0x000fe4000f8e020d */
[----:B------:R-:W-:-:S02]  /*0ff0*/  ULOP3.LUT UR15, UR16, UR15, URZ, 0xc0, !UPT ;  /* 0x0000000f100f7292 */ /* 0x000fc4000f8ec03f */
[----:B------:R-:W-:Y:S01]  /*1000*/  UIMAD UR4, UR6, UR20, UR23 ;  /* 0x00000014060472a4 */ /* 0x000fe2000f8e0217 */
[----:B------:R-:W-:Y:S01]  /*1010*/  ULDC UR5, c[0x0][0x610] ;  /* 0x0001840000057ab9 */ /* 0x000fe20000000800 */
[----:B------:R-:W-:Y:S02]  /*1020*/  UISETP.NE.AND UP0, UPT, UR46, URZ, UPT ;  /* 0x0000003f2e00728c */ /* 0x000fe4000bf05270 */
[----:B------:R-:W-:Y:S02]  /*1030*/  UIMAD UR12, UR13, UR5, UR12 ;  /* 0x000000050d0c72a4 */ /* 0x000fe4000f8e020c */
[----:B------:R-:W-:-:S04]  /*1040*/  UIMAD UR4, UR4, UR17, UR15 ;  /* 0x00000011040472a4 */ /* 0x000fc8000f8e020f */
[----:B------:R-:W-:Y:S02]  /*1050*/  USEL UR41, UR4, UR12, !UP0 ;  /* 0x0000000c04297287 */ /* 0x000fe4000c000000 */
[----:B------:R-:W-:-:S12]  /*1060*/  USEL UR42, UR12, UR4, !UP0 ;  /* 0x000000040c2a7287 */ /* 0x000fd8000c000000 */
.L_x_8:
[----:B------:R-:W-:-:S08]  /*1070*/  NOP ;  /* 0x0000000000007918 */ /* 0x000fd00000000000 */
[----:B------:R-:W1:Y:S02]  /*1080*/  USETMAXREG.TRY_ALLOC.CTAPOOL UP0, 0xf0 ;  /* 0x000000f0000079c8 */ /* 0x000e640008000600 */
[----:B-1----:R-:W-:-:S13]  /*1090*/  PLOP3.LUT P0, PT, PT, PT, UP0, 0x80, 0x0 ;  /* 0x000000000000781c */ /* 0x002fda0003f0f008 */
[----:B------:R-:W-:Y:S05]  /*10a0*/  @!P0 BRA `(.L_x_8) ;  /* 0xfffffffc00f08947 */ /* 0x000fea000383ffff */
[----:B------:R-:W-:Y:S01]  /*10b0*/  ULDC.64 UR4, c[0x0][0x598] ;  /* 0x0001660000047ab9 */ /* 0x000fe20000000a00 */
[----:B------:R-:W-:Y:S01]  /*10c0*/  ULDC.64 UR36, c[0x0][0x208] ;  /* 0x0000820000247ab9 */ /* 0x000fe20000000a00 */
[----:B------:R-:W-:-:S04]  /*10d0*/  ISETP.NE.U32.AND P0, PT, RZ, UR4, PT ;  /* 0x00000004ff007c0c */ /* 0x000fc8000bf05070 */
[----:B------:R-:W-:-:S13]  /*10e0*/  ISETP.NE.AND.EX P0, PT, RZ, UR5, PT, P0 ;  /* 0x00000005ff007c0c */ /* 0x000fda000bf05300 */
[----:B------:R-:W-:Y:S05]  /*10f0*/  @!P0 BRA `(.L_x_11) ;  /* 0x00000000001c8947 */ /* 0x000fea0003800000 */
[----:B------:R-:W1:Y:S02]  /*1100*/  LDC.64 R2, c[0x0][0x598] ;  /* 0x00016600ff027b82 */ /* 0x000e640000000a00 */
[----:B-1----:R-:W2:Y:S02]  /*1110*/  LDG.E.64 R2, desc[UR36][R2.64] ;  /* 0x0000002402027981 */ /* 0x002ea4000c1e1b00 */
[----:B--2---:R-:W-:-:S04]  /*1120*/  ISETP.NE.U32.AND P0, PT, R2, RZ, PT ;  /* 0x000000ff0200720c */ /* 0x004fc80003f05070 */
[----:B------:R-:W-:-:S13]  /*1130*/  ISETP.NE.AND.EX P0, PT, R3, RZ, PT, P0 ;  /* 0x000000ff0300720c */ /* 0x000fda0003f05300 */
[----:B------:R-:W-:Y:S05]  /*1140*/  @!P0 BRA `(.L_x_11) ;  /* 0x0000000000088947 */ /* 0x000fea0003800000 */
[----:B------:R1:W5:Y:S01]  /*1150*/  LD.E R17, desc[UR36][R2.64] ;  /* 0x0000002402117980 */ /* 0x000362000c101900 */
[----:B------:R-:W-:Y:S05]  /*1160*/  BRA `(.L_x_12) ;  /* 0x0000000000247947 */ /* 0x000fea0003800000 */
.L_x_11:
[----:B------:R-:W-:Y:S02]  /*1170*/  ULDC.64 UR4, c[0x0][0x588] ;  /* 0x0001620000047ab9 */ /* 0x000fe40000000a00 */
[----:B------:R-:W-:-:S04]  /*1180*/  ISETP.NE.U32.AND P0, PT, RZ, UR4, PT ;  /* 0x00000004ff007c0c */ /* 0x000fc8000bf05070 */
[----:B------:R-:W-:-:S13]  /*1190*/  ISETP.NE.AND.EX P0, PT, RZ, UR5, PT, P0 ;  /* 0x00000005ff007c0c */ /* 0x000fda000bf05300 */
[----:B------:R-:W-:Y:S05]  /*11a0*/  @!P0 BRA `(.L_x_13) ;  /* 0x00000000000c8947 */ /* 0x000fea0003800000 */
[----:B------:R-:W1:Y:S02]  /*11b0*/  LDC.64 R2, c[0x0][0x588] ;  /* 0x00016200ff027b82 */ /* 0x000e640000000a00 */
[----:B-1----:R2:W5:Y:S01]  /*11c0*/  LDG.E R17, desc[UR36][R2.64] ;  /* 0x0000002402117981 */ /* 0x002562000c1e1900 */
[----:B------:R-:W-:Y:S05]  /*11d0*/  BRA `(.L_x_12) ;  /* 0x0000000000087947 */ /* 0x000fea0003800000 */
.L_x_13:
[----:B------:R-:W-:Y:S02]  /*11e0*/  ULDC UR4, c[0x0][0x580] ;  /* 0x0001600000047ab9 */ /* 0x000fe40000000800 */
[----:B------:R-:W-:-:S07]  /*11f0*/  IMAD.U32 R17, RZ, RZ, UR4 ;  /* 0x00000004ff117e24 */ /* 0x000fce000f8e00ff */
.L_x_12:
[----:B------:R-:W-:Y:S02]  /*1200*/  ULDC.64 UR4, c[0x0][0x5a0] ;  /* 0x0001680000047ab9 */ /* 0x000fe40000000a00 */
[----:B------:R-:W-:-:S04]  /*1210*/  ISETP.NE.U32.AND P0, PT, RZ, UR4, PT ;  /* 0x00000004ff007c0c */ /* 0x000fc8000bf05070 */
[----:B------:R-:W-:-:S13]  /*1220*/  ISETP.NE.AND.EX P0, PT, RZ, UR5, PT, P0 ;  /* 0x00000005ff007c0c */ /* 0x000fda000bf05300 */
[----:B------:R-:W-:Y:S05]  /*1230*/  @!P0 BRA `(.L_x_14) ;  /* 0x00000000001c8947 */ /* 0x000fea0003800000 */
[----:B-12---:R-:W1:Y:S02]  /*1240*/  LDC.64 R2, c[0x0][0x5a0] ;  /* 0x00016800ff027b82 */ /* 0x006e640000000a00 */
[----:B-1----:R-:W2:Y:S02]  /*1250*/  LDG.E.64 R2, desc[UR36][R2.64] ;  /* 0x0000002402027981 */ /* 0x002ea4000c1e1b00 */
[----:B--2---:R-:W-:-:S04]  /*1260*/  ISETP.NE.U32.AND P0, PT, R2, RZ, PT ;  /* 0x000000ff0200720c */ /* 0x004fc80003f05070 */
[----:B------:R-:W-:-:S13]  /*1270*/  ISETP.NE.AND.EX P0, PT, R3, RZ, PT, P0 ;  /* 0x000000ff0300720c */ /* 0x000fda0003f05300 */
[----:B------:R-:W-:Y:S05]  /*1280*/  @!P0 BRA `(.L_x_14) ;  /* 0x0000000000088947 */ /* 0x000fea0003800000 */
[----:B------:R1:W5:Y:S01]  /*1290*/  LD.E R18, desc[UR36][R2.64] ;  /* 0x0000002402127980 */ /* 0x000362000c101900 */
[----:B------:R-:W-:Y:S05]  /*12a0*/  BRA `(.L_x_15) ;  /* 0x0000000000247947 */ /* 0x000fea0003800000 */
.L_x_14:
[----:B------:R-:W-:Y:S02]  /*12b0*/  ULDC.64 UR4, c[0x0][0x590] ;  /* 0x0001640000047ab9 */ /* 0x000fe40000000a00 */
[----:B------:R-:W-:-:S04]  /*12c0*/  ISETP.NE.U32.AND P0, PT, RZ, UR4, PT ;  /* 0x00000004ff007c0c */ /* 0x000fc8000bf05070 */
[----:B------:R-:W-:-:S13]  /*12d0*/  ISETP.NE.AND.EX P0, PT, RZ, UR5, PT, P0 ;  /* 0x00000005ff007c0c */ /* 0x000fda000bf05300 */
[----:B------:R-:W-:Y:S05]  /*12e0*/  @!P0 BRA `(.L_x_16) ;  /* 0x00000000000c8947 */ /* 0x000fea0003800000 */
[----:B-12---:R-:W1:Y:S02]  /*12f0*/  LDC.64 R2, c[0x0][0x590] ;  /* 0x00016400ff027b82 */ /* 0x006e640000000a00 */
[----:B-1----:R2:W5:Y:S01]  /*1300*/  LDG.E R18, desc[UR36][R2.64] ;  /* 0x0000002402127981 */ /* 0x002562000c1e1900 */
[----:B------:R-:W-:Y:S05]  /*1310*/  BRA `(.L_x_15) ;  /* 0x0000000000087947 */ /* 0x000fea0003800000 */
.L_x_16:
[----:B------:R-:W-:Y:S02]  /*1320*/  ULDC UR4, c[0x0][0x584] ;  /* 0x0001610000047ab9 */ /* 0x000fe40000000800 */
[----:B------:R-:W-:-:S07]  /*1330*/  IMAD.U32 R18, RZ, RZ, UR4 ;  /* 0x00000004ff127e24 */ /* 0x000fce000f8e00ff */
.L_x_15:
[----:B------:R-:W-:-:S13]  /*1340*/  LOP3.LUT P0, RZ, R0, 0xff, RZ, 0xc0, !PT ;  /* 0x000000ff00ff7812 */ /* 0x000fda000780c0ff */
[----:B------:R-:W-:Y:S05]  /*1350*/  @!P0 EXIT ;  /* 0x000000000000894d */ /* 0x000fea0003800000 */
[----:B------:R-:W-:Y:S01]  /*1360*/  ULDC UR4, c[0x0][0x28c] ;  /* 0x0000a30000047ab9 */ /* 0x000fe20000000800 */
[----:B------:R-:W-:Y:S01]  /*1370*/  UMOV UR38, URZ ;  /* 0x0000003f00267c82 */ /* 0x000fe20008000000 */
[----:B------:R-:W-:Y:S01]  /*1380*/  UIADD3 UR4, UR4, 0x1f, URZ ;  /* 0x0000001f04047890 */ /* 0x000fe2000fffe03f */
[----:B------:R-:W-:-:S03]  /*1390*/  UMOV UR39, URZ ;  /* 0x0000003f00277c82 */ /* 0x000fc60008000000 */
[----:B------:R-:W-:-:S04]  /*13a0*/  USHF.R.S32.HI UR5, URZ, 0x1f, UR4 ;  /* 0x0000001f3f057899 */ /* 0x000fc80008011404 */
[----:B------:R-:W-:-:S04]  /*13b0*/  ULEA.HI UR5, UR5, UR4, URZ, 0x5 ;  /* 0x0000000405057291 */ /* 0x000fc8000f8f283f */
[----:B------:R-:W-:-:S12]  /*13c0*/  USHF.R.S32.HI UR44, URZ, 0x5, UR5 ;  /* 0x000000053f2c7899 */ /* 0x000fd80008011405 */
.L_x_552:
[----:B------:R-:W3:Y:S01]  /*13d0*/  S2R R0, SR_TID.X ;  /* 0x0000000000007919 */ /* 0x000ee20000002100 */
[----:B----4-:R-:W4:Y:S01]  /*13e0*/  S2UR UR7, SR_CgaCtaId ;  /* 0x00000000000779c3 */ /* 0x010f220000008800 */
[----:B------:R-:W-:Y:S02]  /*13f0*/  UMOV UR6, 0x400 ;  /* 0x0000040000067882 */ /* 0x000fe40000000000 */
[----:B----4-:R-:W-:Y:S01]  /*1400*/  ULEA UR6, UR7, UR6, 0x18 ;  /* 0x0000000607067291 */ /* 0x010fe2000f8ec03f */
[----:B---3--:R-:W-:-:S04]  /*1410*/  LOP3.LUT R0, R0, 0x80, RZ, 0xc0, !PT ;  /* 0x0000008000007812 */ /* 0x008fc800078ec0ff */
[----:B------:R-:W-:-:S06]  /*1420*/  SHF.R.U32.HI R0, RZ, 0x7, R0 ;  /* 0x00000007ff007819 */ /* 0x000fcc0000011600 */
[----:B------:R-:W3:Y:S02]  /*1430*/  SHFL.IDX PT, R0, R0, RZ, 0x1f ;  /* 0x00001fff00007589 */ /* 0x000ee400000e0000 */
[----:B---3--:R-:W-:-:S13]  /*1440*/  R2UR UR4, R0 ;  /* 0x00000000000472ca */ /* 0x008fda00000e0000 */
[----:B------:R-:W-:-:S04]  /*1450*/  ULEA.HI UR5, UR4, UR4, URZ, 0x1 ;  /* 0x0000000404057291 */ /* 0x000fc8000f8f083f */
[----:B------:R-:W-:-:S04]  /*1460*/  ULOP3.LUT UR5, UR5, 0x1ffffe, URZ, 0xc0, !UPT ;  /* 0x001ffffe05057892 */ /* 0x000fc8000f8ec03f */
[----:B------:R-:W-:-:S03]  /*1470*/  UIADD3 UR5, UR4, -UR5, URZ ;  /* 0x8000000504057290 */ /* 0x000fc6000fffe03f */
[----:B------:R-:W-:Y:S01]  /*1480*/  ULDC UR4, c[0x0][0x28c] ;  /* 0x0000a30000047ab9 */ /* 0x000fe20000000800 */
[----:B------:R-:W-:Y:S01]  /*1490*/  ULEA UR5, UR5, UR6, 0xb ;  /* 0x0000000605057291 */ /* 0x000fe2000f8e583f */
[----:B------:R-:W-:-:S03]  /*14a0*/  ISETP.LT.AND P0, PT, RZ, UR4, PT ;  /* 0x00000004ff007c0c */ /* 0x000fc6000bf01270 */
[----:B------:R-:W-:-:S04]  /*14b0*/  UIADD3 UR5, UR5, 0x100, URZ ;  /* 0x0000010005057890 */ /* 0x000fc8000fffe03f */
[----:B------:R-:W-:-:S04]  /*14c0*/  USHF.R.U32.HI UR5, URZ, 0x4, UR5 ;  /* 0x000000043f057899 */ /* 0x000fc80008011605 */
[----:B------:R-:W-:-:S04]  /*14d0*/  ULOP3.LUT UR5, UR5, 0x3fff, URZ, 0xc0, !UPT ;  /* 0x00003fff05057892 */ /* 0x000fc8000f8ec03f */
[----:B------:R-:W-:Y:S01]  /*14e0*/  ULOP3.LUT UR45, UR5, 0x10000, URZ, 0xfc, !UPT ;  /* 0x00010000052d7892 */ /* 0x000fe2000f8efc3f */
[----:B------:R-:W-:Y:S11]  /*14f0*/  @P0 BRA `(.L_x_17) ;  /* 0x0000000000400947 */ /* 0x000ff60003800000 */
[----:B------:R-:W-:Y:S01]  /*1500*/  MOV R0, 0x0 ;  /* 0x0000000000007802 */ /* 0x000fe20000000f00 */
[----:B------:R-:W-:Y:S01]  /*1510*/  ULDC.64 UR4, c[0x4][0x68] ;  /* 0x01001a0000047ab9 */ /* 0x000fe20000000a00 */
[----:B------:R-:W-:Y:S01]  /*1520*/  ULDC.64 UR6, c[0x4][0x8] ;  /* 0x0100020000067ab9 */ /* 0x000fe20000000a00 */
[----:B------:R-:W-:Y:S01]  /*1530*/  IMAD.U32 R4, RZ, RZ, UR4 ;  /* 0x00000004ff047e24 */ /* 0x000fe2000f8e00ff */
[----:B-12---:R1:W2:Y:S01]  /*1540*/  LDC.64 R2, c[0x4][R0] ;  /* 0x0100000000027b82 */ /* 0x0062a20000000a00 */
[----:B------:R-:W-:Y:S01]  /*1550*/  IMAD.U32 R5, RZ, RZ, UR5 ;  /* 0x00000005ff057e24 */ /* 0x000fe2000f8e00ff */
[----:B------:R-:W-:Y:S01]  /*1560*/  ULDC.64 UR4, c[0x4][0x70] ;  /* 0x01001c0000047ab9 */ /* 0x000fe20000000a00 */
[----:B------:R-:W-:Y:S02]  /*1570*/  IMAD.U32 R10, RZ, RZ, UR6 ;  /* 0x00000006ff0a7e24 */ /* 0x000fe4000f8e00ff */
[----:B0-----:R-:W-:Y:S02]  /*1580*/  IMAD.U32 R6, RZ, RZ, UR4 ;  /* 0x00000004ff067e24 */ /* 0x001fe4000f8e00ff */
[----:B------:R-:W-:-:S02]  /*1590*/  IMAD.U32 R7, RZ, RZ, UR5 ;  /* 0x00000005ff077e24 */ /* 0x000fc4000f8e00ff */
[----:B------:R-:W-:Y:S02]  /*15a0*/  IMAD.U32 R11, RZ, RZ, UR7 ;  /* 0x00000007ff0b7e24 */ /* 0x000fe4000f8e00ff */
[----:B------:R-:W-:Y:S02]  /*15b0*/  IMAD.MOV.U32 R8, RZ, RZ, 0x1e1 ;  /* 0x000001e1ff087424 */ /* 0x000fe400078e00ff */
[----:B------:R-:W-:Y:S02]  /*15c0*/  IMAD.MOV.U32 R12, RZ, RZ, 0x1 ;  /* 0x00000001ff0c7424 */ /* 0x000fe400078e00ff */
[----:B-1----:R-:W-:-:S07]  /*15d0*/  IMAD.MOV.U32 R13, RZ, RZ, RZ ;  /* 0x000000ffff0d7224 */ /* 0x002fce00078e00ff */
[----:B------:R-:W-:-:S07]  /*15e0*/  LEPC R20, `(.L_x_17) ;  /* 0x000000001014794e */ /* 0x000fce0000000000 */
[----:B--2--5:R-:W-:Y:S05]  /*15f0*/  CALL.ABS.NOINC R2 ;  /* 0x0000000002007343 */ /* 0x024fea0003c00000 */
.L_x_17:
[----:B------:R-:W-:-:S06]  /*1600*/  ULOP3.LUT UR4, UR40, 0x1, URZ, 0xfc, !UPT ;  /* 0x0000000128047892 */ /* 0x000fcc000f8efc3f */
[----:B------:R-:W-:-:S05]  /*1610*/  IMAD.U32 R0, RZ, RZ, UR4 ;  /* 0x00000004ff007e24 */ /* 0x000fca000f8e00ff */
[----:B------:R-:W-:-:S13]  /*1620*/  ISETP.NE.AND P0, PT, R0, 0x3, PT ;  /* 0x000000030000780c */ /* 0x000fda0003f05270 */
[----:B------:R-:W-:Y:S05]  /*1630*/  @!P0 BRA `(.L_x_18) ;  /* 0x0000000000048947 */ /* 0x000fea0003800000 */
[----:B------:R-:W-:Y:S01]  /*1640*/  BPT.TRAP 0x1 ;  /* 0x000000040000795c */ /* 0x000fe20000300000 */
.L_x_18:
[----:B------:R-:W3:Y:S01]  /*1650*/  S2UR UR5, SR_CgaCtaId ;  /* 0x00000000000579c3 */ /* 0x000ee20000008800 */
[----:B------:R-:W-:Y:S01]  /*1660*/  UMOV UR4, 0x400 ;  /* 0x0000040000047882 */ /* 0x000fe20000000000 */
[----:B-12---:R-:W-:Y:S02]  /*1670*/  IMAD.U32 R2, RZ, RZ, UR38 ;  /* 0x00000026ff027e24 */ /* 0x006fe4000f8e00ff */
[----:B------:R-:W-:-:S03]  /*1680*/  IMAD.U32 R3, RZ, RZ, UR39 ;  /* 0x00000027ff037e24 */ /* 0x000fc6000f8e00ff */
[----:B------:R-:W-:Y:S01]  /*1690*/  SHF.L.U32 R2, R2, 0x1f, RZ ;  /* 0x0000001f02027819 */ /* 0x000fe200000006ff */
[----:B---3--:R-:W-:-:S06]  /*16a0*/  ULEA UR4, UR5, UR4, 0x18 ;  /* 0x0000000405047291 */ /* 0x008fcc000f8ec03f */
[----:B------:R-:W-:-:S04]  /*16b0*/  IMAD.U32 R0, RZ, RZ, UR4 ;  /* 0x00000004ff007e24 */ /* 0x000fc8000f8e00ff */
[----:B------:R-:W-:-:S04]  /*16c0*/  IMAD R3, R3, 0x8, R0 ;  /* 0x0000000803037824 */ /* 0x000fc800078e0200 */
[----:B------:R1:W2:Y:S01]  /*16d0*/  SYNCS.PHASECHK.TRANS64.TRYWAIT P1, [R3+URZ], R2 ;  /* 0x00000002030075a7 */ /* 0x0002a2000802017f */
[----:B------:R-:W-:Y:S05]  /*16e0*/  @!P0 BRA `(.L_x_19) ;  /* 0x0000000000048947 */ /* 0x000fea0003800000 */
[----:B------:R-:W-:Y:S01]  /*16f0*/  BPT.TRAP 0x1 ;  /* 0x000000040000795c */ /* 0x000fe20000300000 */
.L_x_19:
[----:B--2---:R-:W-:Y:S05]  /*1700*/  @P1 BRA `(.L_x_20) ;  /* 0x0000000000081947 */ /* 0x004fea0003800000 */
[----:B------:R-:W2:Y:S02]  /*1710*/  SYNCS.PHASECHK.TRANS64.TRYWAIT P1, [R3+URZ], R2 ;  /* 0x00000002030075a7 */ /* 0x000ea4000802017f */
[----:B--2---:R-:W-:Y:S05]  /*1720*/  @!P1 BRA `(.L_x_21) ;  /* 0x0000010800f09947 */ /* 0x004fea0003800000 */
.L_x_20:
[----:B------:R-:W-:-:S04]  /*1730*/  UISETP.LT.AND UP0, UPT, UR44, 0x1, UPT ;  /* 0x000000012c00788c */ /* 0x000fc8000bf01270 */
[----:B------:R-:W-:-:S06]  /*1740*/  USEL UR4, UR44, 0x1, UP0 ;  /* 0x000000012c047887 */ /* 0x000fcc0008000000 */
[----:B------:R-:W-:Y:S01]  /*1750*/  IMAD.U32 R4, RZ, RZ, UR4 ;  /* 0x00000004ff047e24 */ /* 0x000fe2000f8e00ff */
[----:B------:R-:W-:Y:S05]  /*1760*/  WARPSYNC.ALL ;  /* 0x0000000000007948 */ /* 0x000fea0003800000 */
[----:B------:R-:W-:-:S04]  /*1770*/  IADD3 R4, -R4, UR44, RZ ;  /* 0x0000002c04047c10 */ /* 0x000fc8000fffe1ff */
[----:B------:R-:W-:Y:S02]  /*1780*/  ISETP.GE.AND P1, PT, R4, 0x1, PT ;  /* 0x000000010400780c */ /* 0x000fe40003f26270 */
[----:B------:R-:W-:Y:S01]  /*1790*/  R2UR UR4, R0 ;  /* 0x00000000000472ca */ /* 0x000fe200000e0000 */
[----:B------:R-:W-:Y:S01]  /*17a0*/  WARPGROUP.ARRIVE ;  /* 0x00000000000079c5 */ /* 0x000fe20000000000 */
[----:B------:R-:W-:Y:S01]  /*17b0*/  UMOV UR5, 0xc0000010 ;  /* 0xc000001000057882 */ /* 0x000fe20000000000 */
[----:B------:R-:W-:-:S10]  /*17c0*/  UMOV UR7, 0xc0000010 ;  /* 0xc000001000077882 */ /* 0x000fd40000000000 */
[----:B------:R-:W-:-:S04]  /*17d0*/  UIADD3 UR4, UR4, 0xa100, URZ ;  /* 0x0000a10004047890 */ /* 0x000fc8000fffe03f */
[----:B------:R-:W-:-:S04]  /*17e0*/  USHF.R.U32.HI UR4, URZ, 0x4, UR4 ;  /* 0x000000043f047899 */ /* 0x000fc80008011604 */
[----:B------:R-:W-:-:S04]  /*17f0*/  ULOP3.LUT UR4, UR4, 0x3fff, URZ, 0xc0, !UPT ;  /* 0x00003fff04047892 */ /* 0x000fc8000f8ec03f */
[----:B------:R-:W-:Y:S02]  /*1800*/  ULOP3.LUT UR9, UR4, 0x10000, URZ, 0xfc, !UPT ;  /* 0x0001000004097892 */ /* 0x000fe4000f8efc3f */
[----:B------:R-:W-:Y:S02]  /*1810*/  ULEA UR4, UR39, UR45, 0x9 ;  /* 0x0000002d27047291 */ /* 0x000fe4000f8e483f */
[----:B------:R-:W-:-:S09]  /*1820*/  ULEA UR6, UR39, UR9, 0x9 ;  /* 0x0000000927067291 */ /* 0x000fd2000f8e483f */
[----:B------:R-:W-:Y:S01]  /*1830*/  IGMMA.64x256x32.S8.S8 R24, gdesc[UR4], RZ, !UPT, gsb0 ;  /* 0x06600000041879f1 */ /* 0x000fe2000c0410ff */
[----:B------:R-:W-:Y:S01]  /*1840*/  UIADD3 UR4, UR4, 0x100, URZ ;  /* 0x0000010004047890 */ /* 0x000fe2000fffe03f */
[----:B------:R-:W-:Y:S01]  /*1850*/  UMOV UR5, 0xc0000010 ;  /* 0xc000001000057882 */ /* 0x000fe20000000000 */
[----:B------:R-:W-:Y:S02]  /*1860*/  WARPGROUP.DEPBAR.LE gsb0, 0x0 ;  /* 0x00008000000079c5 */ /* 0x000fe40000010000 */
[----:B------:R-:W-:Y:S04]  /*1870*/  STL.64 [R1], R24 ;  /* 0x0000001801007387 */ /* 0x000fe80000100a00 */
[----:B------:R-:W-:Y:S04]  /*1880*/  STL.64 [R1+0x8], R26 ;  /* 0x0000081a01007387 */ /* 0x000fe80000100a00 */
        /* <DEDUP_REMOVED lines=61> */
[----:B------:R3:W-:Y:S02]  /*1c60*/  STL.64 [R1+0x1f8], R150 ;  /* 0x0001f89601007387 */ /* 0x0007e40000100a00 */
[----:B---3--:R-:W-:-:S06]  /*1c70*/  WARPGROUP.ARRIVE ;  /* 0x00000000000079c5 */ /* 0x008fcc0000000000 */
[----:B------:R-:W-:Y:S03]  /*1c80*/  IGMMA.64x256x32.S8.S8 R24, gdesc[UR4], RZ, !UPT, gsb0 ;  /* 0x06600000041879f1 */ /* 0x000fe6000c0410ff */
[----:B------:R-:W-:Y:S02]  /*1c90*/  WARPGROUP.DEPBAR.LE gsb0, 0x0 ;  /* 0x00008000000079c5 */ /* 0x000fe40000010000 */
[----:B------:R-:W-:Y:S05]  /*1ca0*/  @!P1 BRA `(.L_x_22) ;  /* 0x0000000c00989947 */ /* 0x000fea0003800000 */
[----:B------:R-:W-:Y:S02]  /*1cb0*/  UIADD3 UR4, UR39, 0x1, URZ ;  /* 0x0000000127047890 */ /* 0x000fe4000fffe03f */
[----:B-12---:R-:W-:Y:S02]  /*1cc0*/  IMAD.U32 R2, RZ, RZ, UR39 ;  /* 0x00000027ff027e24 */ /* 0x006fe4000f8e00ff */
[----:B------:R-:W-:-:S04]  /*1cd0*/  UISETP.NE.AND UP0, UPT, UR4, 0x5, UPT ;  /* 0x000000050400788c */ /* 0x000fc8000bf05270 */
[----:B------:R-:W-:Y:S02]  /*1ce0*/  USEL UR5, URZ, 0x1, UP0 ;  /* 0x000000013f057887 */ /* 0x000fe40008000000 */
[----:B------:R-:W-:Y:S02]  /*1cf0*/  USEL UR8, UR4, URZ, UP0 ;  /* 0x0000003f04087287 */ /* 0x000fe40008000000 */
[----:B------:R-:W-:-:S06]  /*1d00*/  ULOP3.LUT UR5, UR38, UR5, URZ, 0x3c, !UPT ;  /* 0x0000000526057292 */ /* 0x000fcc000f8e3c3f */
[----:B------:R-:W-:-:S07]  /*1d10*/  IMAD.U32 R3, RZ, RZ, UR5 ;  /* 0x00000005ff037e24 */ /* 0x000fce000f8e00ff */
.L_x_29:
[----:B------:R-:W-:Y:S05]  /*1d20*/  @!P0 BRA `(.L_x_23) ;  /* 0x0000000000048947 */ /* 0x000fea0003800000 */
[----:B------:R-:W-:Y:S01]  /*1d30*/  BPT.TRAP 0x1 ;  /* 0x000000040000795c */ /* 0x000fe20000300000 */
.L_x_23:
[----:B------:R-:W1:Y:S01]  /*1d40*/  S2UR UR5, SR_CgaCtaId ;  /* 0x00000000000579c3 */ /* 0x000e620000008800 */
[----:B------:R-:W-:Y:S01]  /*1d50*/  UMOV UR4, 0x400 ;  /* 0x0000040000047882 */ /* 0x000fe20000000000 */
[----:B------:R-:W-:Y:S01]  /*1d60*/  IMAD.U32 R5, RZ, RZ, UR8 ;  /* 0x00000008ff057e24 */ /* 0x000fe2000f8e00ff */
[----:B0-----:R-:W-:Y:S01]  /*1d70*/  SHF.L.U32 R6, R3, 0x1f, RZ ;  /* 0x0000001f03067819 */ /* 0x001fe200000006ff */
[----:B-1----:R-:W-:-:S06]  /*1d80*/  ULEA UR4, UR5, UR4, 0x18 ;  /* 0x0000000405047291 */ /* 0x002fcc000f8ec03f */
[----:B------:R-:W-:-:S04]  /*1d90*/  IMAD.U32 R0, RZ, RZ, UR4 ;  /* 0x00000004ff007e24 */ /* 0x000fc8000f8e00ff */
[----:B------:R-:W-:-:S04]  /*1da0*/  IMAD R5, R5, 0x8, R0 ;  /* 0x0000000805057824 */ /* 0x000fc800078e0200 */
[----:B------:R0:W1:Y:S01]  /*1db0*/  SYNCS.PHASECHK.TRANS64.TRYWAIT P1, [R5+URZ], R6 ;  /* 0x00000006050075a7 */ /* 0x000062000802017f */
[----:B------:R-:W-:Y:S05]  /*1dc0*/  @!P0 BRA `(.L_x_24) ;  /* 0x0000000000048947 */ /* 0x000fea0003800000 */
[----:B------:R-:W-:Y:S01]  /*1dd0*/  BPT.TRAP 0x1 ;  /* 0x000000040000795c */ /* 0x000fe20000300000 */
.L_x_24:
[----:B-1----:R-:W-:Y:S05]  /*1de0*/  @P1 BRA `(.L_x_25) ;  /* 0x0000000000081947 */ /* 0x002fea0003800000 */
[----:B------:R-:W1:Y:S02]  /*1df0*/  SYNCS.PHASECHK.TRANS64.TRYWAIT P1, [R5+URZ], R6 ;  /* 0x00000006050075a7 */ /* 0x000e64000802017f */
[----:B-1----:R-:W-:Y:S05]  /*1e00*/  @!P1 BRA `(.L_x_26) ;  /* 0x00000104004c9947 */ /* 0x002fea0003800000 */
.L_x_25:
[----:B------:R-:W-:Y:S04]  /*1e10*/  STL [R1+0x2b8], R155 ;  /* 0x0002b89b01007387 */ /* 0x000fe80000100800 */
        /* <DEDUP_REMOVED lines=21> */
[----:B------:R2:W-:Y:S04]  /*1f70*/  STL.64 [R1+0x208], R108 ;  /* 0x0002086c01007387 */ /* 0x0005e80000100a00 */
[----:B--2---:R-:W2:Y:S04]  /*1f80*/  LDL.LU.64 R108, [R1] ;  /* 0x00000000016c7983 */ /* 0x004ea80000300a00 */
[----:B------:R-:W2:Y:S04]  /*1f90*/  LDL.LU.64 R110, [R1+0x8] ;  /* 0x00000800016e7983 */ /* 0x000ea80000300a00 */
        /* <DEDUP_REMOVED lines=61> */
[----:B------:R-:W2:Y:S01]  /*2370*/  LDL.LU.64 R234, [R1+0x1f8] ;  /* 0x0001f80001ea7983 */ /* 0x000ea20000300a00 */
[----:B------:R-:W-:-:S02]  /*2380*/  ULEA UR4, UR8, UR45, 0x9 ;  /* 0x0000002d08047291 */ /* 0x000fc4000f8e483f */
[----:B------:R-:W-:Y:S01]  /*2390*/  ULEA UR6, UR8, UR9, 0x9 ;  /* 0x0000000908067291 */ /* 0x000fe2000f8e483f */
[----:B------:R-:W-:Y:S01]  /*23a0*/  UMOV UR5, 0xc0000010 ;  /* 0xc000001000057882 */ /* 0x000fe20000000000 */
[----:B------:R-:W-:Y:S01]  /*23b0*/  UMOV UR7, 0xc0000010 ;  /* 0xc000001000077882 */ /* 0x000fe20000000000 */
[----:B--2---:R-:W-:-:S06]  /*23c0*/  WARPGROUP.ARRIVE ;  /* 0x00000000000079c5 */ /* 0x004fcc0000000000 */
[----:B------:R-:W-:Y:S03]  /*23d0*/  IGMMA.64x256x32.S8.S8 R108, gdesc[UR4], R108, gsb0 ;  /* 0x06600000046c79f1 */ /* 0x000fe6000804106c */
        /* <DEDUP_REMOVED lines=65> */
[----:B--2---:R3:W5:Y:S04]  /*27f0*/  LDL.LU R155, [R1+0x2b8] ;  /* 0x0002b800019b7983 */ /* 0x0047680000300800 */
        /* <DEDUP_REMOVED lines=22> */
[----:B------:R-:W-:Y:S01]  /*2960*/  UIADD3 UR4, UR4, 0x100, URZ ;  /* 0x0000010004047890 */ /* 0x000fe2000fffe03f */
[----:B------:R-:W-:Y:S01]  /*2970*/  UMOV UR5, 0xc0000010 ;  /* 0xc000001000057882 */ /* 0x000fe20000000000 */
[----:B--2---:R-:W-:-:S07]  /*2980*/  WARPGROUP.ARRIVE ;  /* 0x00000000000079c5 */ /* 0x004fce0000000000 */
[----:B------:R-:W-:Y:S03]  /*2990*/  IGMMA.64x256x32.S8.S8 R24, gdesc[UR4], R24, gsb0 ;  /* 0x06600000041879f1 */ /* 0x000fe60008041018 */
[----:B------:R-:W-:Y:S02]  /*29a0*/  WARPGROUP.DEPBAR.LE gsb0, 0x0 ;  /* 0x00008000000079c5 */ /* 0x000fe40000010000 */
[----:B---3--:R-:W-:Y:S05]  /*29b0*/  @!P0 BRA `(.L_x_27) ;  /* 0x0000000000048947 */ /* 0x008fea0003800000 */
[----:B------:R-:W-:Y:S01]  /*29c0*/  BPT.TRAP 0x1 ;  /* 0x000000040000795c */ /* 0x000fe20000300000 */
.L_x_27:
[----:B------:R-:W-:Y:S01]  /*29d0*/  ISETP.NE.AND P1, PT, R19, RZ, PT ;  /* 0x000000ff1300720c */ /* 0x000fe20003f25270 */
[----:B------:R-:W-:-:S12]  /*29e0*/  UISETP.GT.U32.AND UP0, UPT, UR40, 0x1, UPT ;  /* 0x000000012800788c */ /* 0x000fd8000bf04070 */
[----:B01----:R-:W-:-:S04]  /*29f0*/  @P1 IMAD R5, R2, 0x8, R0 ;  /* 0x0000000802051824 */ /* 0x003fc800078e0200 */
[----:B------:R-:W-:-:S05]  /*2a00*/  @P1 VIADD R5, R5, 0x28 ;  /* 0x0000002805051836 */ /* 0x000fca0000000000 */
[----:B-----5:R-:W-:-:S04]  /*2a10*/  @P1 PRMT R5, R155, 0x654, R5 ;  /* 0x000006549b051816 */ /* 0x020fc80000000005 */
[----:B------:R0:W-:Y:S01]  /*2a20*/  @P1 SYNCS.ARRIVE.TRANS64.RED.A1T0 RZ, [R5+URZ], RZ ;  /* 0x000000ff05ff19a7 */ /* 0x0001e2000810043f */
[----:B------:R-:W-:-:S13]  /*2a30*/  PLOP3.LUT P1, PT, PT, PT, UP0, 0x80, 0x0 ;  /* 0x000000000000781c */ /* 0x000fda0003f2f008 */
[----:B0-----:R-:W-:Y:S05]  /*2a40*/  @P1 BRA `(.L_x_28) ;  /* 0x0000000000041947 */ /* 0x001fea0003800000 */
[----:B------:R-:W-:Y:S01]  /*2a50*/  BPT.TRAP 0x1 ;  /* 0x000000040000795c */ /* 0x000fe20000300000 */
.L_x_28:
[----:B------:R-:W-:Y:S01]  /*2a60*/  UIADD3 UR8, UR8, 0x1, URZ ;  /* 0x0000000108087890 */ /* 0x000fe2000fffe03f */
[----:B------:R-:W-:Y:S01]  /*2a70*/  ISETP.GT.AND P2, PT, R4, 0x1, PT ;  /* 0x000000010400780c */ /* 0x000fe20003f44270 */
[----:B------:R-:W-:Y:S02]  /*2a80*/  VIADD R2, R2, 0x1 ;  /* 0x0000000102027836 */ /* 0x000fe40000000000 */
[----:B------:R-:W-:Y:S01]  /*2a90*/  UISETP.NE.AND UP0, UPT, UR8, 0x5, UPT ;  /* 0x000000050800788c */ /* 0x000fe2000bf05270 */
[----:B------:R-:W-:Y:S02]  /*2aa0*/  VIADD R4, R4, 0xffffffff ;  /* 0xffffffff04047836 */ /* 0x000fe40000000000 */
[C---:B------:R-:W-:Y:S01]  /*2ab0*/  ISETP.NE.AND P1, PT, R2.reuse, 0x5, PT ;  /* 0x000000050200780c */ /* 0x040fe20003f25270 */
[----:B------:R-:W-:Y:S02]  /*2ac0*/  USEL UR4, URZ, 0x1, UP0 ;  /* 0x000000013f047887 */ /* 0x000fe40008000000 */
[----:B------:R-:W-:Y:S01]  /*2ad0*/  USEL UR8, UR8, URZ, UP0 ;  /* 0x0000003f08087287 */ /* 0x000fe20008000000 */
[----:B------:R-:W-:-:S03]  /*2ae0*/  SEL R2, R2, RZ, P1 ;  /* 0x000000ff02027207 */ /* 0x000fc60000800000 */
[----:B------:R-:W-:Y:S01]  /*2af0*/  LOP3.LUT R3, R3, UR4, RZ, 0x3c, !PT ;  /* 0x0000000403037c12 */ /* 0x000fe2000f8e3cff */
[----:B------:R-:W-:Y:S07]  /*2b00*/  @P2 BRA `(.L_x_29) ;  /* 0xfffffff000842947 */ /* 0x000fee000383ffff */
.L_x_22:
[----:B-12---:R-:W1:Y:S02]  /*2b10*/  LDC R2, c[0x0][0x28c] ;  /* 0x0000a300ff027b82 */ /* 0x006e640000000800 */
[----:B-1----:R-:W-:-:S13]  /*2b20*/  ISETP.GE.AND P1, PT, R2, 0x1, PT ;  /* 0x000000010200780c */ /* 0x002fda0003f26270 */
[----:B------:R-:W-:Y:S05]  /*2b30*/  @!P1 BRA `(.L_x_30) ;  /* 0x0000000000549947 */ /* 0x000fea0003800000 */
[----:B------:R-:W-:Y:S05]  /*2b40*/  @!P0 BRA `(.L_x_31) ;  /* 0x0000000000048947 */ /* 0x000fea0003800000 */
[----:B------:R-:W-:Y:S01]  /*2b50*/  BPT.TRAP 0x1 ;  /* 0x000000040000795c */ /* 0x000fe20000300000 */
.L_x_31:
[----:B------:R-:W-:Y:S01]  /*2b60*/  ISETP.NE.AND P0, PT, R19, RZ, PT ;  /* 0x000000ff1300720c */ /* 0x000fe20003f05270 */
[----:B------:R-:W-:-:S12]  /*2b70*/  BSSY B0, `(.L_x_32) ;  /* 0x000000d000007945 */ /* 0x000fd80003800000 */
[----:B------:R-:W-:Y:S05]  /*2b80*/  @!P0 BRA `(.L_x_33) ;  /* 0x00000000002c8947 */ /* 0x000fea0003800000 */
[----:B------:R-:W-:-:S04]  /*2b90*/  UISETP.LT.AND UP0, UPT, UR44, 0x1, UPT ;  /* 0x000000012c00788c */ /* 0x000fc8000bf01270 */
[----:B------:R-:W-:-:S04]  /*2ba0*/  USEL UR6, UR44, 0x1, UP0 ;  /* 0x000000012c067887 */ /* 0x000fc80008000000 */
[----:B------:R-:W-:-:S04]  /*2bb0*/  UIADD3 UR6, UR39, UR44, -UR6 ;  /* 0x0000002c27067290 */ /* 0x000fc8000fffe806 */
[----:B------:R-:W-:-:S04]  /*2bc0*/  UIMAD.WIDE.U32 UR4, UR6, -0x33333333, URZ ;  /* 0xcccccccd060478a5 */ /* 0x000fc8000f8e003f */
[----:B------:R-:W-:-:S04]  /*2bd0*/  USHF.R.U32.HI UR4, URZ, 0x2, UR5 ;  /* 0x000000023f047899 */ /* 0x000fc80008011605 */
[----:B------:R-:W-:-:S06]  /*2be0*/  UIMAD UR6, UR4, -0x5, UR6 ;  /* 0xfffffffb040678a4 */ /* 0x000fcc000f8e0206 */
[----:B------:R-:W-:-:S04]  /*2bf0*/  IMAD.U32 R2, RZ, RZ, UR6 ;  /* 0x00000006ff027e24 */ /* 0x000fc8000f8e00ff */
[----:B------:R-:W-:-:S04]  /*2c00*/  IMAD R0, R2, 0x8, R0 ;  /* 0x0000000802007824 */ /* 0x000fc800078e0200 */
[----:B------:R-:W-:-:S05]  /*2c10*/  VIADD R0, R0, 0x28 ;  /* 0x0000002800007836 */ /* 0x000fca0000000000 */
[----:B------:R-:W-:-:S04]  /*2c20*/  PRMT R0, R155, 0x654, R0 ;  /* 0x000006549b007816 */ /* 0x000fc80000000000 */
[----:B------:R1:W-:Y:S03]  /*2c30*/  SYNCS.ARRIVE.TRANS64.RED.A1T0 RZ, [R0+URZ], RZ ;  /* 0x000000ff00ff79a7 */ /* 0x0003e6000810043f */
.L_x_33:
[----:B------:R-:W-:Y:S05]  /*2c40*/  BSYNC B0 ;  /* 0x0000000000007941 */ /* 0x000fea0003800000 */
.L_x_32:
[----:B------:R-:W-:-:S06]  /*2c50*/  UISETP.GT.U32.AND UP0, UPT, UR40, 0x1, UPT ;  /* 0x000000012800788c */ /* 0x000fcc000bf04070 */
[----:B------:R-:W-:-:S13]  /*2c60*/  PLOP3.LUT P0, PT, PT, PT, UP0, 0x80, 0x0 ;  /* 0x000000000000781c */ /* 0x000fda0003f0f008 */
[----:B------:R-:W-:Y:S05]  /*2c70*/  @P0 BRA `(.L_x_30) ;  /* 0x0000000000040947 */ /* 0x000fea0003800000 */
[----:B------:R-:W-:Y:S01]  /*2c80*/  BPT.TRAP 0x1 ;  /* 0x000000040000795c */ /* 0x000fe20000300000 */
.L_x_30:
[----:B0-----:R-:W0:Y:S01]  /*2c90*/  S2R R6, SR_TID.X ;  /* 0x0000000000067919 */ /* 0x001e220000002100 */
[----:B------:R-:W-:Y:S01]  /*2ca0*/  IMAD.MOV.U32 R13, RZ, RZ, 0x6540 ;  /* 0x00006540ff0d7424 */ /* 0x000fe200078e00ff */
[----:B------:R-:W-:Y:S02]  /*2cb0*/  UIMAD.WIDE UR8, UR42, 0x100, URZ ;  /* 0x000001002a0878a5 */ /* 0x000fe4000f8e023f */
[----:B------:R-:W-:Y:S01]  /*2cc0*/  USHF.R.S32.HI UR10, URZ, 0x1f, UR43 ;  /* 0x0000001f3f0a7899 */ /* 0x000fe2000801142b */
[----:B------:R-:W-:Y:S01]  /*2cd0*/  ULDC.64 UR6, c[0x0][0x5d0] ;  /* 0x0001740000067ab9 */ /* 0x000fe20000000a00 */
[----:B------:R-:W-:Y:S02]  /*2ce0*/  USHF.L.U32 UR42, UR42, 0x8, URZ ;  /* 0x000000082a2a7899 */ /* 0x000fe4000800063f */
[----:B------:R-:W-:Y:S02]  /*2cf0*/  UIMAD UR4, UR10, UR6, URZ ;  /* 0x000000060a0472a4 */ /* 0x000fe4000f8e023f */
[----:B------:R-:W-:-:S02]  /*2d00*/  UIADD3 UR39, UR44, UR39, URZ ;  /* 0x000000272c277290 */ /* 0x000fc4000fffe03f */
[----:B------:R-:W-:Y:S02]  /*2d10*/  UIMAD UR4, UR43, UR7, UR4 ;  /* 0x000000072b0472a4 */ /* 0x000fe4000f8e0204 */
[----:B------:R-:W-:Y:S02]  /*2d20*/  UISETP.GT.U32.AND UP1, UPT, UR39, 0x4, UPT ;  /* 0x000000042700788c */ /* 0x000fe4000bf24070 */
[----:B------:R-:W-:Y:S02]  /*2d30*/  UISETP.GE.U32.AND UP2, UPT, UR44, 0x5, UPT ;  /* 0x000000052c00788c */ /* 0x000fe4000bf46070 */
[----:B------:R-:W-:Y:S01]  /*2d40*/  UISETP.LT.U32.AND UP1, UPT, UR44, 0x5, UP1 ;  /* 0x000000052c00788c */ /* 0x000fe20008f21070 */
[--C-:B0-----:R-:W-:Y:S01]  /*2d50*/  SHF.R.U32.HI R2, RZ, 0x7, R6.reuse ;  /* 0x00000007ff027819 */ /* 0x101fe20000011606 */
[----:B------:R-:W-:Y:S01]  /*2d60*/  IMAD.SHL.U32 R12, R6, 0x2, RZ ;  /* 0x00000002060c7824 */ /* 0x000fe200078e00ff */
[----:B------:R-:W-:Y:S02]  /*2d70*/  SHF.R.U32.HI R3, RZ, 0x2, R6 ;  /* 0x00000002ff037819 */ /* 0x000fe40000011606 */
[----:B------:R-:W-:-:S02]  /*2d80*/  LOP3.LUT R2, R2, 0x1, RZ, 0xc0, !PT ;  /* 0x0000000102027812 */ /* 0x000fc400078ec0ff */
[----:B------:R-:W-:Y:S02]  /*2d90*/  LOP3.LUT R4, R6, 0x60, RZ, 0xc0, !PT ;  /* 0x0000006006047812 */ /* 0x000fe400078ec0ff */
[----:B------:R-:W-:Y:S01]  /*2da0*/  LOP3.LUT R3, R3, 0x7, RZ, 0xc0, !PT ;  /* 0x0000000703037812 */ /* 0x000fe200078ec0ff */
[----:B------:R-:W-:Y:S01]  /*2db0*/  IMAD.SHL.U32 R160, R2, 0x40, RZ ;  /* 0x0000004002a07824 */ /* 0x000fe200078e00ff */
[----:B------:R-:W-:Y:S02]  /*2dc0*/  LOP3.LUT R12, R12, 0x6, RZ, 0xc0, !PT ;  /* 0x000000060c0c7812 */ /* 0x000fe400078ec0ff */
[----:B------:R-:W-:Y:S02]  /*2dd0*/  SHF.R.U32.HI R4, RZ, 0x1, R4 ;  /* 0x00000001ff047819 */ /* 0x000fe40000011604 */
[--C-:B------:R-:W-:Y:S02]  /*2de0*/  LOP3.LUT R160, R160, 0x40, R3.reuse, 0xe2, !PT ;  /* 0x00000040a0a07812 */ /* 0x100fe400078ee203 */
[----:B------:R-:W-:Y:S01]  /*2df0*/  PRMT R12, R12, R13, UR41 ;  /* 0x000000290c0c7e16 */ /* 0x000fe2000800000d */
[----:B------:R-:W-:Y:S01]  /*2e00*/  USHF.L.U32 UR41, UR41, 0x8, URZ ;  /* 0x0000000829297899 */ /* 0x000fe2000800063f */
[----:B-1----:R-:W-:Y:S01]  /*2e10*/  IADD3 R0, RZ, -R4, -R3 ;  /* 0x80000004ff007210 */ /* 0x002fe20007ffe803 */
[----:B------:R-:W-:Y:S01]  /*2e20*/  IMAD.MOV.U32 R3, RZ, RZ, -0x2 ;  /* 0xfffffffeff037424 */ /* 0x000fe200078e00ff */
[----:B------:R-:W-:Y:S01]  /*2e30*/  LOP3.LUT R160, R160, UR8, R4, 0xfe, !PT ;  /* 0x00000008a0a07c12 */ /* 0x000fe2000f8efe04 */
[----:B------:R-:W-:Y:S01]  /*2e40*/  IMAD.U32 R4, RZ, RZ, UR6 ;  /* 0x00000006ff047e24 */ /* 0x000fe2000f8e00ff */
[----:B------:R-:W-:Y:S01]  /*2e50*/  SHF.R.S32.HI R13, RZ, 0x1f, R12 ;  /* 0x0000001fff0d7819 */ /* 0x000fe2000001140c */
[----:B------:R-:W-:Y:S01]  /*2e60*/  ULDC UR6, c[0x0][0x284] ;  /* 0x0000a10000067ab9 */ /* 0x000fe20000000800 */
[----:B------:R-:W-:-:S02]  /*2e70*/  IMAD R0, R2, -0x40, R0 ;  /* 0xffffffc002007824 */ /* 0x000fc400078e0200 */
[----:B------:R-:W-:Y:S02]  /*2e80*/  IMAD.U32 R154, RZ, RZ, UR6 ;  /* 0x00000006ff9a7e24 */ /* 0x000fe4000f8e00ff */
[----:B------:R-:W-:-:S03]  /*2e90*/  IMAD.WIDE.U32 R4, R4, UR43, R12 ;  /* 0x0000002b04047c25 */ /* 0x000fc6000f8e000c */
[----:B------:R-:W-:Y:S01]  /*2ea0*/  IADD3 R154, R154, -UR42, R0 ;  /* 0x8000002a9a9a7c10 */ /* 0x000fe2000fffe000 */
[----:B------:R-:W-:Y:S01]  /*2eb0*/  VIADD R5, R5, UR4 ;  /* 0x0000000405057c36 */ /* 0x000fe20008000000 */
[----:B------:R-:W-:Y:S01]  /*2ec0*/  ULDC UR4, c[0x0][0x288] ;  /* 0x0000a20000047ab9 */ /* 0x000fe20000000800 */
[----:B------:R-:W-:Y:S01]  /*2ed0*/  LOP3.LUT R0, R6, 0x3, RZ, 0xc0, !PT ;  /* 0x0000000306007812 */ /* 0x000fe200078ec0ff */
[----:B------:R-:W-:-:S04]  /*2ee0*/  UISETP.GE.AND UP0, UPT, UR41, UR4, UPT ;  /* 0x000000042900728c */ /* 0x000fc8000bf06270 */
[----:B------:R-:W-:Y:S01]  /*2ef0*/  UISETP.GE.OR UP0, UPT, UR42, UR6, UP0 ;  /* 0x000000062a00728c */ /* 0x000fe20008706670 */
[----:B------:R-:W-:Y:S01]  /*2f00*/  IMAD R0, R0, R3, UR4 ;  /* 0x0000000400007e24 */ /* 0x000fe2000f8e0203 */
[----:B------:R-:W-:Y:S02]  /*2f10*/  UIMAD.WIDE.U32 UR4, UR39, -0x33333333, URZ ;  /* 0xcccccccd270478a5 */ /* 0x000fe4000f8e003f */
[----:B------:R-:W-:Y:S01]  /*2f20*/  USEL UR6, URZ, 0x1, !UP1 ;  /* 0x000000013f067887 */ /* 0x000fe2000c800000 */
[----:B------:R-:W-:Y:S01]  /*2f30*/  VIADD R0, R0, -UR41 ;  /* 0x8000002900007c36 */ /* 0x000fe20008000000 */
[----:B------:R-:W-:Y:S01]  /*2f40*/  PLOP3.LUT P0, PT, PT, PT, UP0, 0x80, 0x0 ;  /* 0x000000000000781c */ /* 0x000fe20003f0f008 */
[----:B------:R-:W-:Y:S02]  /*2f50*/  USHF.R.U32.HI UR4, URZ, 0x2, UR5 ;  /* 0x000000023f047899 */ /* 0x000fe40008011605 */
[----:B------:R-:W-:Y:S02]  /*2f60*/  ULOP3.LUT UR38, UR38, UR6, URZ, 0x3c, !UPT ;  /* 0x0000000626267292 */ /* 0x000fe4000f8e3c3f */
[----:B------:R-:W-:-:S02]  /*2f70*/  UIMAD UR39, UR4, -0x5, UR39 ;  /* 0xfffffffb042778a4 */ /* 0x000fc4000f8e0227 */
[----:B------:R-:W-:Y:S01]  /*2f80*/  @UP2 ULOP3.LUT UR38, UR38, 0x1, UR4, 0x78, !UPT ;  /* 0x0000000126262892 */ /* 0x000fe2000f8e7804 */
[----:B------:R-:W-:-:S05]  /*2f90*/  UMOV UR42, 0xffffffff ;  /* 0xffffffff002a7882 */ /* 0x000fca0000000000 */
[----:B------:R-:W-:Y:S06]  /*2fa0*/  @P0 BRA `(.L_x_34) ;  /* 0x000000d000f80947 */ /* 0x000fec0003800000 */
[----:B------:R-:W0:Y:S01]  /*2fb0*/  LDC.64 R2, c[0x0][0x5c8] ;  /* 0x00017200ff027b82 */ /* 0x000e220000000a00 */
[----:B------:R-:W-:Y:S01]  /*2fc0*/  ULDC.64 UR4, c[0x0][0x5c0] ;  /* 0x0001700000047ab9 */ /* 0x000fe20000000a00 */
[----:B------:R-:W-:Y:S01]  /*2fd0*/  BSSY B0, `(.L_x_34) ;  /* 0x0000d3b000007945 */ /* 0x000fe20003800000 */
[C---:B0-----:R-:W-:Y:S01]  /*2fe0*/  IMAD R6, R2.reuse, UR9, RZ ;  /* 0x0000000902067c24 */ /* 0x041fe2000f8e02ff */
[----:B------:R-:W-:Y:S01]  /*2ff0*/  SHF.L.U64.HI R9, R2, 0x3, R3 ;  /* 0x0000000302097819 */ /* 0x000fe20000010203 */
[----:B------:R-:W-:-:S04]  /*3000*/  IMAD.WIDE.U32 R4, R160, R2, R4 ;  /* 0x00000002a0047225 */ /* 0x000fc800078e0004 */
[----:B------:R-:W-:Y:S01]  /*3010*/  IMAD R6, R160, R3, R6 ;  /* 0x00000003a0067224 */ /* 0x000fe200078e0206 */
[----:B------:R-:W-:Y:S01]  /*3020*/  IADD3 R4, P0, R4, UR4, RZ ;  /* 0x0000000404047c10 */ /* 0x000fe2000ff1e0ff */
[----:B------:R-:W-:Y:S02]  /*3030*/  IMAD.SHL.U32 R8, R2, 0x8, RZ ;  /* 0x0000000802087824 */ /* 0x000fe400078e00ff */
[----:B------:R-:W-:-:S03]  /*3040*/  IMAD.IADD R6, R5, 0x1, R6 ;  /* 0x0000000105067824 */ /* 0x000fc600078e0206 */
[-C--:B------:R-:W-:Y:S02]  /*3050*/  IADD3 R10, P1, R8, R4.reuse, RZ ;  /* 0x00000004080a7210 */ /* 0x080fe40007f3e0ff */
[----:B------:R-:W-:Y:S02]  /*3060*/  IADD3.X R5, R6, UR5, RZ, P0, !PT ;  /* 0x0000000506057c10 */ /* 0x000fe400087fe4ff */
[----:B------:R-:W-:-:S03]  /*3070*/  LEA R6, P0, R2, R4, 0x7 ;  /* 0x0000000402067211 */ /* 0x000fc600078038ff */
[----:B------:R-:W-:Y:S01]  /*3080*/  IMAD.X R11, R9, 0x1, R5, P1 ;  /* 0x00000001090b7824 */ /* 0x000fe200008e0605 */
[----:B------:R-:W-:Y:S02]  /*3090*/  LEA.HI.X R7, R2, R5, R3, 0x7, P0 ;  /* 0x0000000502077211 */ /* 0x000fe400000f3c03 */
[----:B-----5:R-:W-:Y:S02]  /*30a0*/  ISETP.NE.AND P0, PT, R18, RZ, PT ;  /* 0x000000ff1200720c */ /* 0x020fe40003f05270 */
[----:B------:R-:W-:-:S05]  /*30b0*/  IADD3 R8, P2, R8, R6, RZ ;  /* 0x0000000608087210 */ /* 0x000fca0007f5e0ff */
[----:B------:R-:W-:-:S06]  /*30c0*/  IMAD.X R9, R9, 0x1, R7, P2 ;  /* 0x0000000109097824 */ /* 0x000fcc00010e0607 */
[----:B------:R-:W-:Y:S05]  /*30d0*/  @!P0 BRA `(.L_x_35) ;  /* 0x0000009800988947 */ /* 0x000fea0003800000 */
[----:B------:R-:W0:Y:S01]  /*30e0*/  LDC.64 R20, c[0x0][0x5b0] ;  /* 0x00016c00ff147b82 */ /* 0x000e220000000a00 */
[----:B------:R-:W-:Y:S01]  /*30f0*/  ULDC.64 UR6, c[0x0][0x5b8] ;  /* 0x00016e0000067ab9 */ /* 0x000fe20000000a00 */
[----:B------:R-:W-:Y:S01]  /*3100*/  ISETP.GE.AND P1, PT, R154, 0x1, PT ;  /* 0x000000019a00780c */ /* 0x000fe20003f26270 */
[----:B------:R-:W-:Y:S02]  /*3110*/  UIMAD UR4, UR10, UR6, URZ ;  /* 0x000000060a0472a4 */ /* 0x000fe4000f8e023f */
[----:B------:R-:W-:Y:S01]  /*3120*/  IMAD.U32 R156, RZ, RZ, UR6 ;  /* 0x00000006ff9c7e24 */ /* 0x000fe2000f8e00ff */
[----:B------:R-:W-:Y:S01]  /*3130*/  BSSY B1, `(.L_x_36) ;  /* 0x000000e000017945 */ /* 0x000fe20003800000 */
[----:B------:R-:W-:Y:S01]  /*3140*/  ISETP.LT.OR P2, PT, R0, 0x1, !P1 ;  /* 0x000000010000780c */ /* 0x000fe20004f41670 */
[----:B------:R-:W-:Y:S01]  /*3150*/  UIMAD UR4, UR43, UR7, UR4 ;  /* 0x000000072b0472a4 */ /* 0x000fe2000f8e0204 */
[----:B------:R-:W1:Y:S01]  /*3160*/  LDC.64 R22, c[0x0][0x5a8] ;  /* 0x00016a00ff167b82 */ /* 0x000e620000000a00 */
[----:B------:R-:W-:-:S04]  /*3170*/  IMAD.WIDE.U32 R156, R156, UR43, R12 ;  /* 0x0000002b9c9c7c25 */ /* 0x000fc8000f8e000c */
[----:B------:R-:W-:Y:S02]  /*3180*/  VIADD R153, R157, UR4 ;  /* 0x000000049d997c36 */ /* 0x000fe40008000000 */
[----:B------:R-:W-:Y:S02]  /*3190*/  IMAD.MOV.U32 R152, RZ, RZ, R156 ;  /* 0x000000ffff987224 */ /* 0x000fe400078e009c */
[----:B0-----:R-:W-:Y:S02]  /*31a0*/  IMAD R161, R20, UR9, RZ ;  /* 0x0000000914a17c24 */ /* 0x001fe4000f8e02ff */
[----:B------:R-:W-:-:S04]  /*31b0*/  IMAD.WIDE.U32 R2, R160, R20, R152 ;  /* 0x00000014a0027225 */ /* 0x000fc800078e0098 */
[----:B------:R-:W-:Y:S01]  /*31c0*/  IMAD R161, R160, R21, R161 ;  /* 0x00000015a0a17224 */ /* 0x000fe200078e02a1 */
[----:B-1----:R-:W-:-:S04]  /*31d0*/  IADD3 R14, P0, R2, R22, RZ ;  /* 0x00000016020e7210 */ /* 0x002fc80007f1e0ff */
[----:B------:R-:W-:Y:S01]  /*31e0*/  IADD3.X R15, R23, R3, R161, P0, !PT ;  /* 0x00000003170f7210 */ /* 0x000fe200007fe4a1 */
[----:B------:R-:W-:Y:S08]  /*31f0*/  @P2 BRA `(.L_x_37) ;  /* 0x0000000000042947 */ /* 0x000ff00003800000 */
[----:B------:R0:W5:Y:S02]  /*3200*/  LDG.E.U8 R16, desc[UR36][R14.64] ;  /* 0x000000240e107981 */ /* 0x000164000c1e1100 */
.L_x_37:
[----:B------:R-:W-:Y:S05]  /*3210*/  BSYNC B1 ;  /* 0x0000000000017941 */ /* 0x000fea0003800000 */
.L_x_36:
[----:B------:R-:W2:Y:S01]  /*3220*/  LDL.LU R3, [R1] ;  /* 0x0000000001037983 */ /* 0x000ea20000300800 */
[----:B-----5:R-:W-:Y:S01]  /*3230*/  LOP3.LUT R2, R16, 0xffff, RZ, 0xc0, !PT ;  /* 0x0000ffff10027812 */ /* 0x020fe200078ec0ff */
[----:B------:R-:W-:Y:S01]  /*3240*/  BSSY B1, `(.L_x_38) ;  /* 0x000000a000017945 */ /* 0x000fe20003800000 */
[----:B------:R-:W-:Y:S02]  /*3250*/  ISETP.LT.OR P0, PT, R0, 0x2, !P1 ;  /* 0x000000020000780c */ /* 0x000fe40004f01670 */
[----:B------:R-:W-:-:S05]  /*3260*/  PRMT R2, R2, 0x8880, RZ ;  /* 0x0000888002027816 */ /* 0x000fca00000000ff */
[----:B------:R-:W-:-:S04]  /*3270*/  IMAD R2, R2, R18, RZ ;  /* 0x0000001202027224 */ /* 0x000fc800078e02ff */
[----:B--2---:R-:W-:-:S05]  /*3280*/  @!P2 IMAD R3, R3, R17, R2 ;  /* 0x000000110303a224 */ /* 0x004fca00078e0202 */
[----:B------:R1:W-:Y:S01]  /*3290*/  @!P2 STG.E.U8 desc[UR36][R4.64], R3 ;  /* 0x000000030400a986 */ /* 0x0003e2000c101124 */
[----:B------:R-:W-:Y:S05]  /*32a0*/  @P0 BRA `(.L_x_39) ;  /* 0x00000000000c0947 */ /* 0x000fea0003800000 */
[----:B------:R-:W2:Y:S02]  /*32b0*/  LDG.E.U8 R16, desc[UR36][R14.64+0x1] ;  /* 0x000001240e107981 */ /* 0x000ea4000c1e1100 */
[----:B--2---:R-:W-:-:S05]  /*32c0*/  PRMT R2, R16, 0x8880, RZ ;  /* 0x0000888010027816 */ /* 0x004fca00000000ff */
[----:B------:R-:W-:-:S07]  /*32d0*/  IMAD R2, R2, R18, RZ ;  /* 0x0000001202027224 */ /* 0x000fce00078e02ff */
.L_x_39:
[----:B------:R-:W-:Y:S05]  /*32e0*/  BSYNC B1 ;  /* 0x0000000000017941 */ /* 0x000fea0003800000 */
.L_x_38:
[----:B-1----:R-:W2:Y:S01]  /*32f0*/  LDL.LU R3, [R1+0x4] ;  /* 0x0000040001037983 */ /* 0x002ea20000300800 */
[C---:B------:R-:W-:Y:S01]  /*3300*/  SHF.L.U64.HI R159, R20.reuse, 0x3, R21 ;  /* 0x00000003149f7819 */ /* 0x040fe20000010215 */
[----:B------:R-:W-:Y:S01]  /*3310*/  IMAD.SHL.U32 R158, R20, 0x8, RZ ;  /* 0x00000008149e7824 */ /* 0x000fe200078e00ff */
[----:B------:R-:W-:Y:S03]  /*3320*/  BSSY B1, `(.L_x_40) ;  /* 0x000000d000017945 */ /* 0x000fe60003800000 */
[----:B------:R-:W-:-:S04]  /*3330*/  IMAD.WIDE.U32 R12, R160, R20, R158 ;  /* 0x00000014a00c7225 */ /* 0x000fc800078e009e */
[----:B------:R-:W-:Y:S01]  /*3340*/  IMAD.IADD R161, R161, 0x1, R13 ;  /* 0x00000001a1a17824 */ /* 0x000fe200078e020d */
[----:B------:R-:W-:-:S04]  /*3350*/  IADD3 R12, P2, P3, R156, R22, R12 ;  /* 0x000000169c0c7210 */ /* 0x000fc80007b5e00c */
[----:B------:R-:W-:Y:S01]  /*3360*/  IADD3.X R13, R153, R23, R161, P2, P3 ;  /* 0x00000017990d7210 */ /* 0x000fe200017e64a1 */
[----:B--2---:R-:W-:-:S05]  /*3370*/  @!P0 IMAD R3, R3, R17, R2 ;  /* 0x0000001103038224 */ /* 0x004fca00078e0202 */
[----:B------:R1:W-:Y:S01]  /*3380*/  @!P0 STG.E.U8 desc[UR36][R4.64+0x1], R3 ;  /* 0x0000010304008986 */ /* 0x0003e2000c101124 */
[----:B------:R-:W-:-:S04]  /*3390*/  ISETP.GE.AND P0, PT, R154, 0x9, PT ;  /* 0x000000099a00780c */ /* 0x000fc80003f06270 */
[----:B------:R-:W-:-:S13]  /*33a0*/  ISETP.LT.OR P4, PT, R0, 0x1, !P0 ;  /* 0x000000010000780c */ /* 0x000fda0004781670 */
[----:B-1----:R-:W-:Y:S05]  /*33b0*/  @P4 BRA `(.L_x_41) ;  /* 0x00000000000c4947 */ /* 0x002fea0003800000 */
[----:B------:R-:W2:Y:S02]  /*33c0*/  LDG.E.U8 R16, desc[UR36][R12.64] ;  /* 0x000000240c107981 */ /* 0x000ea4000c1e1100 */
[----:B--2---:R-:W-:-:S05]  /*33d0*/  PRMT R2, R16, 0x8880, RZ ;  /* 0x0000888010027816 */ /* 0x004fca00000000ff */
[----:B------:R-:W-:-:S07]  /*33e0*/  IMAD R2, R2, R18, RZ ;  /* 0x0000001202027224 */ /* 0x000fce00078e02ff */
.L_x_41:
[----:B------:R-:W-:Y:S05]  /*33f0*/  BSYNC B1 ;  /* 0x0000000000017941 */ /* 0x000fea0003800000 */
.L_x_40:
[----:B------:R-:W2:Y:S01]  /*3400*/  LDL.LU R3, [R1+0x8] ;  /* 0x0000080001037983 */ /* 0x000ea20000300800 */
[----:B------:R-:W-:Y:S01]  /*3410*/  ISETP.LT.OR P2, PT, R0, 0x2, !P0 ;  /* 0x000000020000780c */ /* 0x000fe20004741670 */
[----:B------:R-:W-:Y:S01]  /*3420*/  BSSY B1, `(.L_x_42) ;  /* 0x0000007000017945 */ /* 0x000fe20003800000 */
[----:B--2---:R-:W-:-:S05]  /*3430*/  @!P4 IMAD R3, R3, R17, R2 ;  /* 0x000000110303c224 */ /* 0x004fca00078e0202 */
[----:B------:R1:W-:Y:S06]  /*3440*/  @!P4 STG.E.U8 desc[UR36][R10.64], R3 ;  /* 0x000000030a00c986 */ /* 0x0003ec000c101124 */
[----:B------:R-:W-:Y:S05]  /*3450*/  @P2 BRA `(.L_x_43) ;  /* 0x00000000000c2947 */ /* 0x000fea0003800000 */
[----:B------:R-:W2:Y:S02]  /*3460*/  LDG.E.U8 R16, desc[UR36][R12.64+0x1] ;  /* 0x000001240c107981 */ /* 0x000ea4000c1e1100 */
[----:B--2---:R-:W-:-:S05]  /*3470*/  PRMT R2, R16, 0x8880, RZ ;  /* 0x0000888010027816 */ /* 0x004fca00000000ff */
[----:B------:R-:W-:-:S07]  /*3480*/  IMAD R2, R2, R18, RZ ;  /* 0x0000001202027224 */ /* 0x000fce00078e02ff */
.L_x_43:
[----:B------:R-:W-:Y:S05]  /*3490*/  BSYNC B1 ;  /* 0x0000000000017941 */ /* 0x000fea0003800000 */
.L_x_42:
[----:B-1----:R-:W2:Y:S01]  /*34a0*/  LDL.LU R3, [R1+0xc] ;  /* 0x00000c0001037983 */ /* 0x002ea20000300800 */
[----:B------:R-:W-:Y:S01]  /*34b0*/  BSSY B1, `(.L_x_44) ;  /* 0x0000009000017945 */ /* 0x000fe20003800000 */
[----:B------:R-:W-:Y:S01]  /*34c0*/  ISETP.LT.OR P3, PT, R0, 0xa, !P1 ;  /* 0x0000000a0000780c */ /* 0x000fe20004f61670 */
[----:B--2---:R-:W-:-:S05]  /*34d0*/  @!P2 IMAD R3, R3, R17, R2 ;  /* 0x000000110303a224 */ /* 0x004fca00078e0202 */
[----:B------:R1:W-:Y:S01]  /*34e0*/  @!P2 STG.E.U8 desc[UR36][R10.64+0x1], R3 ;  /* 0x000001030a00a986 */ /* 0x0003e2000c101124 */
[----:B------:R-:W-:-:S13]  /*34f0*/  ISETP.LT.OR P2, PT, R0, 0x9, !P1 ;  /* 0x000000090000780c */ /* 0x000fda0004f41670 */
[----:B-1----:R-:W-:Y:S05]  /*3500*/  @P2 BRA `(.L_x_45) ;  /* 0x00000000000c2947 */ /* 0x002fea0003800000 */
[----:B------:R-:W2:Y:S02]  /*3510*/  LDG.E.U8 R16, desc[UR36][R14.64+0x8] ;  /* 0x000008240e107981 */ /* 0x000ea4000c1e1100 */
[----:B--2---:R-:W-:-:S05]  /*3520*/  PRMT R2, R16, 0x8880, RZ ;  /* 0x0000888010027816 */ /* 0x004fca00000000ff */
[----:B------:R-:W-:-:S07]  /*3530*/  IMAD R2, R2, R18, RZ ;  /* 0x0000001202027224 */ /* 0x000fce00078e02ff */
.L_x_45:
[----:B------:R-:W-:Y:S05]  /*3540*/  BSYNC B1 ;  /* 0x0000000000017941 */ /* 0x000fea0003800000 */
.L_x_44:
[----:B------:R-:W2:Y:S01]  /*3550*/  LDL.LU R3, [R1+0x10] ;  /* 0x0000100001037983 */ /* 0x000ea20000300800 */
[----:B------:R-:W-:Y:S01]  /*3560*/  BSSY B1, `(.L_x_46) ;  /* 0x0000007000017945 */ /* 0x000fe20003800000 */
[----:B--2---:R-:W-:-:S05]  /*3570*/  @!P2 IMAD R3, R3, R17, R2 ;  /* 0x000000110303a224 */ /* 0x004fca00078e0202 */
[----:B------:R1:W-:Y:S01]  /*3580*/  @!P2 STG.E.U8 desc[UR36][R4.64+0x8], R3 ;  /* 0x000008030400a986 */ /* 0x0003e2000c101124 */
[----:B------:R-:W-:Y:S05]  /*3590*/  @P3 BRA `(.L_x_47) ;  /* 0x00000000000c3947 */ /* 0x000fea0003800000 */
[----:B------:R-:W2:Y:S02]  /*35a0*/  LDG.E.U8 R16, desc[UR36][R14.64+0x9] ;  /* 0x000009240e107981 */ /* 0x000ea4000c1e1100 */
[----:B--2---:R-:W-:-:S05]  /*35b0*/  PRMT R2, R16, 0x8880, RZ ;  /* 0x0000888010027816 */ /* 0x004fca00000000ff */
[----:B------:R-:W-:-:S07]  /*35c0*/  IMAD R2, R2, R18, RZ ;  /* 0x0000001202027224 */ /* 0x000fce00078e02ff */
.L_x_47:
[----:B------:R-:W-:Y:S05]  /*35d0*/  BSYNC B1 ;  /* 0x0000000000017941 */ /* 0x000fea0003800000 */
.L_x_46:
[----:B-1----:R-:W2:Y:S01]  /*35e0*/  LDL.LU R3, [R1+0x14] ;  /* 0x0000140001037983 */ /* 0x002ea20000300800 */
[C---:B------:R-:W-:Y:S01]  /*35f0*/  ISETP.LT.OR P2, PT, R0.reuse, 0x9, !P0 ;  /* 0x000000090000780c */ /* 0x040fe20004741670 */
[----:B------:R-:W-:Y:S01]  /*3600*/  BSSY B1, `(.L_x_48) ;  /* 0x000000b000017945 */ /* 0x000fe20003800000 */
[C---:B------:R-:W-:Y:S02]  /*3610*/  ISETP.LT.OR P4, PT, R0.reuse, 0x11, !P1 ;  /* 0x000000110000780c */ /* 0x040fe40004f81670 */
[C---:B------:R-:W-:Y:S02]  /*3620*/  ISETP.LT.OR P5, PT, R0.reuse, 0x12, !P1 ;  /* 0x000000120000780c */ /* 0x040fe40004fa1670 */
[----:B------:R-:W-:Y:S01]  /*3630*/  ISETP.LT.OR P6, PT, R0, 0x11, !P0 ;  /* 0x000000110000780c */ /* 0x000fe200047c1670 */
[----:B--2---:R-:W-:-:S05]  /*3640*/  @!P3 IMAD R3, R3, R17, R2 ;  /* 0x000000110303b224 */ /* 0x004fca00078e0202 */
[----:B------:R1:W-:Y:S01]  /*3650*/  @!P3 STG.E.U8 desc[UR36][R4.64+0x9], R3 ;  /* 0x000009030400b986 */ /* 0x0003e2000c101124 */
[----:B------:R-:W-:Y:S01]  /*3660*/  ISETP.LT.OR P3, PT, R0, 0xa, !P0 ;  /* 0x0000000a0000780c */ /* 0x000fe20004761670 */
[----:B------:R-:W-:-:S12]  /*3670*/  @P2 BRA `(.L_x_49) ;  /* 0x00000000000c2947 */ /* 0x000fd80003800000 */
[----:B------:R-:W2:Y:S02]  /*3680*/  LDG.E.U8 R16, desc[UR36][R12.64+0x8] ;  /* 0x000008240c107981 */ /* 0x000ea4000c1e1100 */
[----:B--2---:R-:W-:-:S05]  /*3690*/  PRMT R2, R16, 0x8880, RZ ;  /* 0x0000888010027816 */ /* 0x004fca00000000ff */
[----:B------:R-:W-:-:S07]  /*36a0*/  IMAD R2, R2, R18, RZ ;  /* 0x0000001202027224 */ /* 0x000fce00078e02ff */
.L_x_49:
[----:B------:R-:W-:Y:S05]  /*36b0*/  BSYNC B1 ;  /* 0x0000000000017941 */ /* 0x000fea0003800000 */
.L_x_48:
[----:B-1----:R-:W2:Y:S01]  /*36c0*/  LDL.LU R3, [R1+0x18] ;  /* 0x0000180001037983 */ /* 0x002ea20000300800 */
[----:B------:R-:W-:Y:S01]  /*36d0*/  BSSY B1, `(.L_x_50) ;  /* 0x0000007000017945 */ /* 0x000fe20003800000 */
[----:B--2---:R-:W-:-:S05]  /*36e0*/  @!P2 IMAD R3, R3, R17, R2 ;  /* 0x000000110303a224 */ /* 0x004fca00078e0202 */
[----:B------:R1:W-:Y:S01]  /*36f0*/  @!P2 STG.E.U8 desc[UR36][R10.64+0x8], R3 ;  /* 0x000008030a00a986 */ /* 0x0003e2000c101124 */
[----:B------:R-:W-:Y:S05]  /*3700*/  @P3 BRA `(.L_x_51) ;  /* 0x00000000000c3947 */ /* 0x000fea0003800000 */
[----:B------:R-:W2:Y:S02]  /*3710*/  LDG.E.U8 R16, desc[UR36][R12.64+0x9] ;  /* 0x000009240c107981 */ /* 0x000ea4000c1e1100 */
[----:B--2---:R-:W-:-:S05]  /*3720*/  PRMT R2, R16, 0x8880, RZ ;  /* 0x0000888010027816 */ /* 0x004fca00000000ff */
[----:B------:R-:W-:-:S07]  /*3730*/  IMAD R2, R2, R18, RZ ;  /* 0x0000001202027224 */ /* 0x000fce00078e02ff */
.L_x_51:
[----:B------:R-:W-:Y:S05]  /*3740*/  BSYNC B1 ;  /* 0x0000000000017941 */ /* 0x000fea0003800000 */
.L_x_50:
        /* <DEDUP_REMOVED lines=8> */
.L_x_53:
[----:B------:R-:W-:Y:S05]  /*37d0*/  BSYNC B1 ;  /* 0x0000000000017941 */ /* 0x000fea0003800000 */
.L_x_52:
        /* <DEDUP_REMOVED lines=8> */
.L_x_55:
[----:B------:R-:W-:Y:S05]  /*3860*/  BSYNC B1 ;  /* 0x0000000000017941 */ /* 0x000fea0003800000 */
.L_x_54:
        /* <DEDUP_REMOVED lines=8> */
.L_x_57:
[----:B------:R-:W-:Y:S05]  /*38f0*/  BSYNC B1 ;  /* 0x0000000000017941 */ /* 0x000fea0003800000 */
.L_x_56:
        /* <DEDUP_REMOVED lines=13> */
.L_x_59:
[----:B------:R-:W-:Y:S05]  /*39d0*/  BSYNC B1 ;  /* 0x0000000000017941 */ /* 0x000fea0003800000 */
.L_x_58:
        /* <DEDUP_REMOVED lines=8> */
.L_x_61:
[----:B------:R-:W-:Y:S05]  /*3a60*/  BSYNC B1 ;  /* 0x0000000000017941 */ /* 0x000fea0003800000 */
.L_x_60:
        /* <DEDUP_REMOVED lines=8> */
.L_x_63:
[----:B------:R-:W-:Y:S05]  /*3af0*/  BSYNC B1 ;  /* 0x0000000000017941 */ /* 0x000fea0003800000 */
.L_x_62:
        /* <DEDUP_REMOVED lines=8> */
.L_x_65:
[----:B------:R-:W-:Y:S05]  /*3b80*/  BSYNC B1 ;  /* 0x0000000000017941 */ /* 0x000fea0003800000 */
.L_x_64:
        /* <DEDUP_REMOVED lines=8> */
.L_x_67:
[----:B------:R-:W-:Y:S05]  /*3c10*/  BSYNC B1 ;  /* 0x0000000000017941 */ /* 0x000fea0003800000 */
.L_x_66:
        /* <DEDUP_REMOVED lines=13> */
.L_x_69:
[----:B------:R-:W-:Y:S05]  /*3cf0*/  BSYNC B1 ;  /* 0x0000000000017941 */ /* 0x000fea0003800000 */
.L_x_68:
        /* <DEDUP_REMOVED lines=8> */
.L_x_71:
[----:B------:R-:W-:Y:S05]  /*3d80*/  BSYNC B1 ;  /* 0x0000000000017941 */ /* 0x000fea0003800000 */
.L_x_70:
        /* <DEDUP_REMOVED lines=8> */
.L_x_73:
[----:B------:R-:W-:Y:S05]  /*3e10*/  BSYNC B1 ;  /* 0x0000000000017941 */ /* 0x000fea0003800000 */
.L_x_72:
        /* <DEDUP_REMOVED lines=8> */
.L_x_75:
[----:B------:R-:W-:Y:S05]  /*3ea0*/  BSYNC B1 ;  /* 0x0000000000017941 */ /* 0x000fea0003800000 */
.L_x_74:
        /* <DEDUP_REMOVED lines=8> */
.L_x_77:
[----:B------:R-:W-:Y:S05]  /*3f30*/  BSYNC B1 ;  /* 0x0000000000017941 */ /* 0x000fea0003800000 */
.L_x_76:
        /* <DEDUP_REMOVED lines=13> */
.L_x_79:
[----:B------:R-:W-:Y:S05]  /*4010*/  BSYNC B1 ;  /* 0x0000000000017941 */ /* 0x000fea0003800000 */
.L_x_78:
        /* <DEDUP_REMOVED lines=8> */
.L_x_81:
[----:B------:R-:W-:Y:S05]  /*40a0*/  BSYNC B1 ;  /* 0x0000000000017941 */ /* 0x000fea0003800000 */
.L_x_80:
        /* <DEDUP_REMOVED lines=8> */
.L_x_83:
[----:B------:R-:W-:Y:S05]  /*4130*/  BSYNC B1 ;  /* 0x0000000000017941 */ /* 0x000fea0003800000 */
.L_x_82:
        /* <DEDUP_REMOVED lines=8> */
.L_x_85:
[----:B------:R-:W-:Y:S05]  /*41c0*/  BSYNC B1 ;  /* 0x0000000000017941 */ /* 0x000fea0003800000 */
.L_x_84:
        /* <DEDUP_REMOVED lines=8> */
.L_x_87:
[----:B------:R-:W-:Y:S05]  /*4250*/  BSYNC B1 ;  /* 0x0000000000017941 */ /* 0x000fea0003800000 */
.L_x_86:
        /* <DEDUP_REMOVED lines=13> */
.L_x_89:
[----:B------:R-:W-:Y:S05]  /*4330*/  BSYNC B1 ;  /* 0x0000000000017941 */ /* 0x000fea0003800000 */
.L_x_88:
        /* <DEDUP_REMOVED lines=8> */
.L_x_91:
[----:B------:R-:W-:Y:S05]  /*43c0*/  BSYNC B1 ;  /* 0x0000000000017941 */ /* 0x000fea0003800000 */
.L_x_90:
        /* <DEDUP_REMOVED lines=8> */
.L_x_93:
[----:B------:R-:W-:Y:S05]  /*4450*/  BSYNC B1 ;  /* 0x0000000000017941 */ /* 0x000fea0003800000 */
.L_x_92:
        /* <DEDUP_REMOVED lines=8> */
.L_x_95:
[----:B------:R-:W-:Y:S05]  /*44e0*/  BSYNC B1 ;  /* 0x0000000000017941 */ /* 0x000fea0003800000 */
.L_x_94:
        /* <DEDUP_REMOVED lines=8> */
.L_x_97:
[----:B------:R-:W-:Y:S05]  /*4570*/  BSYNC B1 ;  /* 0x0000000000017941 */ /* 0x000fea0003800000 */
.L_x_96:
        /* <DEDUP_REMOVED lines=13> */
.L_x_99:
[----:B------:R-:W-:Y:S05]  /*4650*/  BSYNC B1 ;  /* 0x0000000000017941 */ /* 0x000fea0003800000 */
.L_x_98:
        /* <DEDUP_REMOVED lines=8> */
.L_x_101:
[----:B------:R-:W-:Y:S05]  /*46e0*/  BSYNC B1 ;  /* 0x0000000000017941 */ /* 0x000fea0003800000 */
.L_x_100:
        /* <DEDUP_REMOVED lines=8> */
.L_x_103:
[----:B------:R-:W-:Y:S05]  /*4770*/  BSYNC B1 ;  /* 0x0000000000017941 */ /* 0x000fea0003800000 */
.L_x_102:
        /* <DEDUP_REMOVED lines=8> */
.L_x_105:
[----:B------:R-:W-:Y:S05]  /*4800*/  BSYNC B1 ;  /* 0x0000000000017941 */ /* 0x000fea0003800000 */
.L_x_104:
        /* <DEDUP_REMOVED lines=8> */
.L_x_107:
[----:B------:R-:W-:Y:S05]  /*4890*/  BSYNC B1 ;  /* 0x0000000000017941 */ /* 0x000fea0003800000 */
.L_x_106:
        /* <DEDUP_REMOVED lines=13> */
.L_x_109:
[----:B------:R-:W-:Y:S05]  /*4970*/  BSYNC B1 ;  /* 0x0000000000017941 */ /* 0x000fea0003800000 */
.L_x_108:
        /* <DEDUP_REMOVED lines=8> */
.L_x_111:
[----:B------:R-:W-:Y:S05]  /*4a00*/  BSYNC B1 ;  /* 0x0000000000017941 */ /* 0x000fea0003800000 */
.L_x_110:
        /* <DEDUP_REMOVED lines=8> */
.L_x_113:
[----:B------:R-:W-:Y:S05]  /*4a90*/  BSYNC B1 ;  /* 0x0000000000017941 */ /* 0x000fea0003800000 */
.L_x_112:
        /* <DEDUP_REMOVED lines=8> */
.L_x_115:
[----:B------:R-:W-:Y:S05]  /*4b20*/  BSYNC B1 ;  /* 0x0000000000017941 */ /* 0x000fea0003800000 */
.L_x_114:
        /* <DEDUP_REMOVED lines=8> */
.L_x_117:
[----:B------:R-:W-:Y:S05]  /*4bb0*/  BSYNC B1 ;  /* 0x0000000000017941 */ /* 0x000fea0003800000 */
.L_x_116:
        /* <DEDUP_REMOVED lines=13> */
.L_x_119:
[----:B------:R-:W-:Y:S05]  /*4c90*/  BSYNC B1 ;  /* 0x0000000000017941 */ /* 0x000fea0003800000 */
.L_x_118:
        /* <DEDUP_REMOVED lines=8> */
.L_x_121:
[----:B------:R-:W-:Y:S05]  /*4d20*/  BSYNC B1 ;  /* 0x0000000000017941 */ /* 0x000fea0003800000 */
.L_x_120:
        /* <DEDUP_REMOVED lines=8> */
.L_x_123:
[----:B------:R-:W-:Y:S05]  /*4db0*/  BSYNC B1 ;  /* 0x0000000000017941 */ /* 0x000fea0003800000 */
.L_x_122:
        /* <DEDUP_REMOVED lines=8> */
.L_x_125:
[----:B------:R-:W-:Y:S05]  /*4e40*/  BSYNC B1 ;  /* 0x0000000000017941 */ /* 0x000fea0003800000 */
.L_x_124:
        /* <DEDUP_REMOVED lines=8> */
.L_x_127:
[----:B------:R-:W-:Y:S05]  /*4ed0*/  BSYNC B1 ;  /* 0x0000000000017941 */ /* 0x000fea0003800000 */
.L_x_126:
        /* <DEDUP_REMOVED lines=13> */
.L_x_129:
[----:B------:R-:W-:Y:S05]  /*4fb0*/  BSYNC B1 ;  /* 0x0000000000017941 */ /* 0x000fea0003800000 */
.L_x_128:
        /* <DEDUP_REMOVED lines=8> */
.L_x_131:
[----:B------:R-:W-:Y:S05]  /*5040*/  BSYNC B1 ;  /* 0x0000000000017941 */ /* 0x000fea0003800000 */
.L_x_130:
        /* <DEDUP_REMOVED lines=8> */
.L_x_133:
[----:B------:R-:W-:Y:S05]  /*50d0*/  BSYNC B1 ;  /* 0x0000000000017941 */ /* 0x000fea0003800000 */
.L_x_132:
        /* <DEDUP_REMOVED lines=8> */
.L_x_135:
[----:B------:R-:W-:Y:S05]  /*5160*/  BSYNC B1 ;  /* 0x0000000000017941 */ /* 0x000fea0003800000 */
.L_x_134:
        /* <DEDUP_REMOVED lines=8> */
.L_x_137:
[----:B------:R-:W-:Y:S05]  /*51f0*/  BSYNC B1 ;  /* 0x0000000000017941 */ /* 0x000fea0003800000 */
.L_x_136:
        /* <DEDUP_REMOVED lines=13> */
.L_x_139:
[----:B------:R-:W-:Y:S05]  /*52d0*/  BSYNC B1 ;  /* 0x0000000000017941 */ /* 0x000fea0003800000 */
.L_x_138:
        /* <DEDUP_REMOVED lines=8> */
.L_x_141:
[----:B------:R-:W-:Y:S05]  /*5360*/  BSYNC B1 ;  /* 0x0000000000017941 */ /* 0x000fea0003800000 */
.L_x_140:
[----:B-1----:R-:W2:Y:S01]  /*5370*/  LDL.LU R3, [R1+0xd0] ;  /* 0x0000d00001037983 */ /* 0x002ea20000300800 */
[----:B------:R-:W-:Y:S01]  /*5380*/  BSSY B1, `(.L_x_142) ;  /* 0x0000007000017945 */ /* 0x000fe20003800000 */
[----:B--2---:R-:W-:-:S05]  /*5390*/  @!P3 IMAD R3, R3, R17, R2 ;  /* 0x000000110303b224 */ /* 0x004fca00078e0202 */
[----:B------:R1:W-:Y:S01]  /*53a0*/  @!P3 STG.E.U8 desc[UR36][R4.64+0x68], R3 ;  /* 0x000068030400b986 */ /* 0x0003e2000c101124 */
[----:B------:R-:W-:Y:S05]  /*53b0*/  @P5 BRA `(.L_x_143) ;  /* 0x00000000000c5947 */ /* 0x000fea0003800000 */
[----:B------:R-:W1:Y:S02]  /*53c0*/  LDG.E.U8 R16, desc[UR36][R14.64+0x69] ;  /* 0x000069240e107981 */ /* 0x000e64000c1e1100 */
[----:B-1----:R-:W-:-:S05]  /*53d0*/  PRMT R3, R16, 0x8880, RZ ;  /* 0x0000888010037816 */ /* 0x002fca00000000ff */
[----:B------:R-:W-:-:S07]  /*53e0*/  IMAD R2, R3, R18, RZ ;  /* 0x0000001203027224 */ /* 0x000fce00078e02ff */
.L_x_143:
[----:B------:R-:W-:Y:S05]  /*53f0*/  BSYNC B1 ;  /* 0x0000000000017941 */ /* 0x000fea0003800000 */
.L_x_142:
        /* <DEDUP_REMOVED lines=8> */
.L_x_145:
[----:B------:R-:W-:Y:S05]  /*5480*/  BSYNC B1 ;  /* 0x0000000000017941 */ /* 0x000fea0003800000 */
.L_x_144:
        /* <DEDUP_REMOVED lines=8> */
.L_x_147:
[----:B------:R-:W-:Y:S05]  /*5510*/  BSYNC B1 ;  /* 0x0000000000017941 */ /* 0x000fea0003800000 */
.L_x_146:
        /* <DEDUP_REMOVED lines=10> */
[----:B------:R-:W1:Y:S02]  /*55c0*/  LDG.E.U8 R16, desc[UR36][R14.64+0x70] ;  /* 0x000070240e107981 */ /* 0x000e64000c1e1100 */
[----:B-1----:R-:W-:-:S05]  /*55d0*/  PRMT R3, R16, 0x8880, RZ ;  /* 0x0000888010037816 */ /* 0x002fca00000000ff */
[----:B------:R-:W-:-:S07]  /*55e0*/  IMAD R2, R3, R18, RZ ;  /* 0x0000001203027224 */ /* 0x000fce00078e02ff */
.L_x_149:
[----:B------:R-:W-:Y:S05]  /*55f0*/  BSYNC B1 ;  /* 0x0000000000017941 */ /* 0x000fea0003800000 */
.L_x_148:
        /* <DEDUP_REMOVED lines=8> */
.L_x_151:
[----:B------:R-:W-:Y:S05]  /*5680*/  BSYNC B1 ;  /* 0x0000000000017941 */ /* 0x000fea0003800000 */
.L_x_150:
        /* <DEDUP_REMOVED lines=8> */
.L_x_153:
[----:B------:R-:W-:Y:S05]  /*5710*/  BSYNC B1 ;  /* 0x0000000000017941 */ /* 0x000fea0003800000 */
.L_x_152:
        /* <DEDUP_REMOVED lines=8> */
.L_x_155:
[----:B------:R-:W-:Y:S05]  /*57a0*/  BSYNC B1 ;  /* 0x0000000000017941 */ /* 0x000fea0003800000 */
.L_x_154:
        /* <DEDUP_REMOVED lines=8> */
.L_x_157:
[----:B------:R-:W-:Y:S05]  /*5830*/  BSYNC B1 ;  /* 0x0000000000017941 */ /* 0x000fea0003800000 */
.L_x_156:
        /* <DEDUP_REMOVED lines=13> */
.L_x_159:
[----:B------:R-:W-:Y:S05]  /*5910*/  BSYNC B1 ;  /* 0x0000000000017941 */ /* 0x000fea0003800000 */
.L_x_158:
        /* <DEDUP_REMOVED lines=8> */
.L_x_161:
[----:B------:R-:W-:Y:S05]  /*59a0*/  BSYNC B1 ;  /* 0x0000000000017941 */ /* 0x000fea0003800000 */
.L_x_160:
        /* <DEDUP_REMOVED lines=8> */
.L_x_163:
[----:B------:R-:W-:Y:S05]  /*5a30*/  BSYNC B1 ;  /* 0x0000000000017941 */ /* 0x000fea0003800000 */
.L_x_162:
        /* <DEDUP_REMOVED lines=8> */
.L_x_165:
[----:B------:R-:W-:Y:S05]  /*5ac0*/  BSYNC B1 ;  /* 0x0000000000017941 */ /* 0x000fea0003800000 */
.L_x_164:
        /* <DEDUP_REMOVED lines=8> */
.L_x_167:
[----:B------:R-:W-:Y:S05]  /*5b50*/  BSYNC B1 ;  /* 0x0000000000017941 */ /* 0x000fea0003800000 */
.L_x_166:
        /* <DEDUP_REMOVED lines=13> */
.L_x_169:
[----:B------:R-:W-:Y:S05]  /*5c30*/  BSYNC B1 ;  /* 0x0000000000017941 */ /* 0x000fea0003800000 */
.L_x_168:
        /* <DEDUP_REMOVED lines=8> */
.L_x_171:
[----:B------:R-:W-:Y:S05]  /*5cc0*/  BSYNC B1 ;  /* 0x0000000000017941 */ /* 0x000fea0003800000 */
.L_x_170:
        /* <DEDUP_REMOVED lines=8> */
.L_x_173:
[----:B------:R-:W-:Y:S05]  /*5d50*/  BSYNC B1 ;  /* 0x0000000000017941 */ /* 0x000fea0003800000 */
.L_x_172:
        /* <DEDUP_REMOVED lines=8> */
.L_x_175:
[----:B------:R-:W-:Y:S05]  /*5de0*/  BSYNC B1 ;  /* 0x0000000000017941 */ /* 0x000fea0003800000 */
.L_x_174:
        /* <DEDUP_REMOVED lines=8> */
.L_x_177:
[----:B------:R-:W-:Y:S05]  /*5e70*/  BSYNC B1 ;  /* 0x0000000000017941 */ /* 0x000fea0003800000 */
.L_x_176:
        /* <DEDUP_REMOVED lines=13> */
.L_x_179:
[----:B------:R-:W-:Y:S05]  /*5f50*/  BSYNC B1 ;  /* 0x0000000000017941 */ /* 0x000fea0003800000 */
.L_x_178:
        /* <DEDUP_REMOVED lines=8> */
.L_x_181:
[----:B------:R-:W-:Y:S05]  /*5fe0*/  BSYNC B1 ;  /* 0x0000000000017941 */ /* 0x000fea0003800000 */
.L_x_180:
        /* <DEDUP_REMOVED lines=8> */
.L_x_183:
[----:B------:R-:W-:Y:S05]  /*6070*/  BSYNC B1 ;  /* 0x0000000000017941 */ /* 0x000fea0003800000 */
.L_x_182:
        /* <DEDUP_REMOVED lines=8> */
.L_x_185:
[----:B------:R-:W-:Y:S05]  /*6100*/  BSYNC B1 ;  /* 0x0000000000017941 */ /* 0x000fea0003800000 */
.L_x_184:
        /* <DEDUP_REMOVED lines=8> */
.L_x_187:
[----:B------:R-:W-:Y:S05]  /*6190*/  BSYNC B1 ;  /* 0x0000000000017941 */ /* 0x000fea0003800000 */
.L_x_186:
        /* <DEDUP_REMOVED lines=13> */
.L_x_189:
[----:B------:R-:W-:Y:S05]  /*6270*/  BSYNC B1 ;  /* 0x0000000000017941 */ /* 0x000fea0003800000 */
.L_x_188:
        /* <DEDUP_REMOVED lines=8> */
.L_x_191:
[----:B------:R-:W-:Y:S05]  /*6300*/  BSYNC B1 ;  /* 0x0000000000017941 */ /* 0x000fea0003800000 */
.L_x_190:
        /* <DEDUP_REMOVED lines=8> */
.L_x_193:
[----:B------:R-:W-:Y:S05]  /*6390*/  BSYNC B1 ;  /* 0x0000000000017941 */ /* 0x000fea0003800000 */
.L_x_192:
        /* <DEDUP_REMOVED lines=8> */
.L_x_195:
[----:B------:R-:W-:Y:S05]  /*6420*/  BSYNC B1 ;  /* 0x0000000000017941 */ /* 0x000fea0003800000 */
.L_x_194:
        /* <DEDUP_REMOVED lines=8> */
.L_x_197:
[----:B------:R-:W-:Y:S05]  /*64b0*/  BSYNC B1 ;  /* 0x0000000000017941 */ /* 0x000fea0003800000 */
.L_x_196:
        /* <DEDUP_REMOVED lines=13> */
.L_x_199:
[----:B------:R-:W-:Y:S05]  /*6590*/  BSYNC B1 ;  /* 0x0000000000017941 */ /* 0x000fea0003800000 */
.L_x_198:
        /* <DEDUP_REMOVED lines=8> */
.L_x_201:
[----:B------:R-:W-:Y:S05]  /*6620*/  BSYNC B1 ;  /* 0x0000000000017941 */ /* 0x000fea0003800000 */
.L_x_200:
        /* <DEDUP_REMOVED lines=8> */
.L_x_203:
[----:B------:R-:W-:Y:S05]  /*66b0*/  BSYNC B1 ;  /* 0x0000000000017941 */ /* 0x000fea0003800000 */
.L_x_202:
        /* <DEDUP_REMOVED lines=8> */
.L_x_205:
[----:B------:R-:W-:Y:S05]  /*6740*/  BSYNC B1 ;  /* 0x0000000000017941 */ /* 0x000fea0003800000 */
.L_x_204:
        /* <DEDUP_REMOVED lines=8> */
.L_x_207:
[----:B------:R-:W-:Y:S05]  /*67d0*/  BSYNC B1 ;  /* 0x0000000000017941 */ /* 0x000fea0003800000 */
.L_x_206:
        /* <DEDUP_REMOVED lines=13> */
.L_x_209:
[----:B------:R-:W-:Y:S05]  /*68b0*/  BSYNC B1 ;  /* 0x0000000000017941 */ /* 0x000fea0003800000 */
.L_x_208:
        /* <DEDUP_REMOVED lines=8> */
.L_x_211:
[----:B------:R-:W-:Y:S05]  /*6940*/  BSYNC B1 ;  /* 0x0000000000017941 */ /* 0x000fea0003800000 */
.L_x_210:
        /* <DEDUP_REMOVED lines=8> */
.L_x_213:
[----:B------:R-:W-:Y:S05]  /*69d0*/  BSYNC B1 ;  /* 0x0000000000017941 */ /* 0x000fea0003800000 */
.L_x_212:
        /* <DEDUP_REMOVED lines=8> */
.L_x_215:
[----:B------:R-:W-:Y:S05]  /*6a60*/  BSYNC B1 ;  /* 0x0000000000017941 */ /* 0x000fea0003800000 */
.L_x_214:
        /* <DEDUP_REMOVED lines=8> */
.L_x_217:
[----:B------:R-:W-:Y:S05]  /*6af0*/  BSYNC B1 ;  /* 0x0000000000017941 */ /* 0x000fea0003800000 */
.L_x_216:
        /* <DEDUP_REMOVED lines=13> */
.L_x_219:
[----:B------:R-:W-:Y:S05]  /*6bd0*/  BSYNC B1 ;  /* 0x0000000000017941 */ /* 0x000fea0003800000 */
.L_x_218:
        /* <DEDUP_REMOVED lines=8> */
.L_x_221:
[----:B------:R-:W-:Y:S05]  /*6c60*/  BSYNC B1 ;  /* 0x0000000000017941 */ /* 0x000fea0003800000 */
.L_x_220:
        /* <DEDUP_REMOVED lines=8> */
.L_x_223:
[----:B------:R-:W-:Y:S05]  /*6cf0*/  BSYNC B1 ;  /* 0x0000000000017941 */ /* 0x000fea0003800000 */
.L_x_222:
        /* <DEDUP_REMOVED lines=8> */
.L_x_225:
[----:B------:R-:W-:Y:S05]  /*6d80*/  BSYNC B1 ;  /* 0x0000000000017941 */ /* 0x000fea0003800000 */
.L_x_224:
        /* <DEDUP_REMOVED lines=8> */
.L_x_227:
[----:B------:R-:W-:Y:S05]  /*6e10*/  BSYNC B1 ;  /* 0x0000000000017941 */ /* 0x000fea0003800000 */
.L_x_226:
        /* <DEDUP_REMOVED lines=13> */
.L_x_229:
[----:B------:R-:W-:Y:S05]  /*6ef0*/  BSYNC B1 ;  /* 0x0000000000017941 */ /* 0x000fea0003800000 */
.L_x_228:
        /* <DEDUP_REMOVED lines=8> */
.L_x_231:
[----:B------:R-:W-:Y:S05]  /*6f80*/  BSYNC B1 ;  /* 0x0000000000017941 */ /* 0x000fea0003800000 */
.L_x_230:
        /* <DEDUP_REMOVED lines=8> */
.L_x_233:
[----:B------:R-:W-:Y:S05]  /*7010*/  BSYNC B1 ;  /* 0x0000000000017941 */ /* 0x000fea0003800000 */
.L_x_232:
        /* <DEDUP_REMOVED lines=8> */
.L_x_235:
[----:B------:R-:W-:Y:S05]  /*70a0*/  BSYNC B1 ;  /* 0x0000000000017941 */ /* 0x000fea0003800000 */
.L_x_234:
        /* <DEDUP_REMOVED lines=8> */
.L_x_237:
[----:B------:R-:W-:Y:S05]  /*7130*/  BSYNC B1 ;  /* 0x0000000000017941 */ /* 0x000fea0003800000 */
.L_x_236:
        /* <DEDUP_REMOVED lines=13> */
.L_x_239:
[----:B------:R-:W-:Y:S05]  /*7210*/  BSYNC B1 ;  /* 0x0000000000017941 */ /* 0x000fea0003800000 */
.L_x_238:
        /* <DEDUP_REMOVED lines=8> */
.L_x_241:
[----:B------:R-:W-:Y:S05]  /*72a0*/  BSYNC B1 ;  /* 0x0000000000017941 */ /* 0x000fea0003800000 */
.L_x_240:
        /* <DEDUP_REMOVED lines=8> */
.L_x_243:
[----:B------:R-:W-:Y:S05]  /*7330*/  BSYNC B1 ;  /* 0x0000000000017941 */ /* 0x000fea0003800000 */
.L_x_242:
        /* <DEDUP_REMOVED lines=8> */
.L_x_245:
[----:B------:R-:W-:Y:S05]  /*73c0*/  BSYNC B1 ;  /* 0x0000000000017941 */ /* 0x000fea0003800000 */
.L_x_244:
        /* <DEDUP_REMOVED lines=8> */
.L_x_247:
[----:B------:R-:W-:Y:S05]  /*7450*/  BSYNC B1 ;  /* 0x0000000000017941 */ /* 0x000fea0003800000 */
.L_x_246:
        /* <DEDUP_REMOVED lines=13> */
.L_x_249:
[----:B------:R-:W-:Y:S05]  /*7530*/  BSYNC B1 ;  /* 0x0000000000017941 */ /* 0x000fea0003800000 */
.L_x_248:
        /* <DEDUP_REMOVED lines=8> */
.L_x_251:
[----:B------:R-:W-:Y:S05]  /*75c0*/  BSYNC B1 ;  /* 0x0000000000017941 */ /* 0x000fea0003800000 */
.L_x_250:
        /* <DEDUP_REMOVED lines=8> */
.L_x_253:
[----:B------:R-:W-:Y:S05]  /*7650*/  BSYNC B1 ;  /* 0x0000000000017941 */ /* 0x000fea0003800000 */
.L_x_252:
        /* <DEDUP_REMOVED lines=8> */
.L_x_255:
[----:B------:R-:W-:Y:S05]  /*76e0*/  BSYNC B1 ;  /* 0x0000000000017941 */ /* 0x000fea0003800000 */
.L_x_254:
        /* <DEDUP_REMOVED lines=8> */
.L_x_257:
[----:B------:R-:W-:Y:S05]  /*7770*/  BSYNC B1 ;  /* 0x0000000000017941 */ /* 0x000fea0003800000 */
.L_x_256:
        /* <DEDUP_REMOVED lines=13> */
.L_x_259:
[----:B------:R-:W-:Y:S05]  /*7850*/  BSYNC B1 ;  /* 0x0000000000017941 */ /* 0x000fea0003800000 */
.L_x_258:
        /* <DEDUP_REMOVED lines=8> */
.L_x_261:
[----:B------:R-:W-:Y:S05]  /*78e0*/  BSYNC B1 ;  /* 0x0000000000017941 */ /* 0x000fea0003800000 */
.L_x_260:
        /* <DEDUP_REMOVED lines=8> */
.L_x_263:
[----:B------:R-:W-:Y:S05]  /*7970*/  BSYNC B1 ;  /* 0x0000000000017941 */ /* 0x000fea0003800000 */
.L_x_262:
        /* <DEDUP_REMOVED lines=8> */
.L_x_265:
[----:B------:R-:W-:Y:S05]  /*7a00*/  BSYNC B1 ;  /* 0x0000000000017941 */ /* 0x000fea0003800000 */
.L_x_264:
        /* <DEDUP_REMOVED lines=8> */
.L_x_267:
[----:B------:R-:W-:Y:S05]  /*7a90*/  BSYNC B1 ;  /* 0x0000000000017941 */ /* 0x000fea0003800000 */
.L_x_266:
        /* <DEDUP_REMOVED lines=13> */
.L_x_269:
[----:B------:R-:W-:Y:S05]  /*7b70*/  BSYNC B1 ;  /* 0x0000000000017941 */ /* 0x000fea0003800000 */
.L_x_268:
        /* <DEDUP_REMOVED lines=8> */
.L_x_271:
[----:B------:R-:W-:Y:S05]  /*7c00*/  BSYNC B1 ;  /* 0x0000000000017941 */ /* 0x000fea0003800000 */
.L_x_270:
        /* <DEDUP_REMOVED lines=8> */
.L_x_273:
[----:B------:R-:W-:Y:S05]  /*7c90*/  BSYNC B1 ;  /* 0x0000000000017941 */ /* 0x000fea0003800000 */
.L_x_272:
        /* <DEDUP_REMOVED lines=8> */
.L_x_275:
[----:B------:R-:W-:Y:S05]  /*7d20*/  BSYNC B1 ;  /* 0x0000000000017941 */ /* 0x000fea0003800000 */
.L_x_274:
        /* <DEDUP_REMOVED lines=8> */
.L_x_277:
[----:B------:R-:W-:Y:S05]  /*7db0*/  BSYNC B1 ;  /* 0x0000000000017941 */ /* 0x000fea0003800000 */
.L_x_276:
[----:B-1----:R-:W2:Y:S01]  /*7dc0*/  LDL.LU R3, [R1+0x1e0] ;  /* 0x0001e00001037983 */ /* 0x002ea20000300800 */
[C---:B------:R-:W-:Y:S01]  /*7dd0*/  ISETP.LT.OR P2, PT, R0.reuse, 0xf2, !P1 ;  /* 0x000000f20000780c */ /* 0x040fe20004f41670 */
[----:B------:R-:W-:Y:S01]  /*7de0*/  BSSY B1, `(.L_x_278) ;  /* 0x000000c000017945 */ /* 0x000fe20003800000 */
[----:B------:R-:W-:Y:S02]  /*7df0*/  ISETP.LT.OR P6, PT, R0, 0xf9, !P1 ;  /* 0x000000f90000780c */ /* 0x000fe40004fc1670 */
[----:B------:R-:W-:Y:S02]  /*7e00*/  IADD3 R163, P3, R160, 0x80, RZ ;  /* 0x00000080a0a37810 */ /* 0x000fe40007f7e0ff */
        /* <DEDUP_REMOVED lines=9> */
.L_x_279:
[----:B------:R-:W-:Y:S05]  /*7ea0*/  BSYNC B1 ;  /* 0x0000000000017941 */ /* 0x000fea0003800000 */
.L_x_278:
        /* <DEDUP_REMOVED lines=8> */
.L_x_281:
[----:B------:R-:W-:Y:S05]  /*7f30*/  BSYNC B1 ;  /* 0x0000000000017941 */ /* 0x000fea0003800000 */
.L_x_280:
        /* <DEDUP_REMOVED lines=8> */
.L_x_283:
[----:B------:R-:W-:Y:S05]  /*7fc0*/  BSYNC B1 ;  /* 0x0000000000017941 */ /* 0x000fea0003800000 */
.L_x_282:
        /* <DEDUP_REMOVED lines=8> */
.L_x_285:
[----:B------:R-:W-:Y:S05]  /*8050*/  BSYNC B1 ;  /* 0x0000000000017941 */ /* 0x000fea0003800000 */
.L_x_284:
[----:B-1----:R-:W2:Y:S01]  /*8060*/  LDL.LU R3, [R1+0x1f0] ;  /* 0x0001f00001037983 */ /* 0x002ea20000300800 */
[----:B------:R-:W-:Y:S01]  /*8070*/  BSSY B1, `(.L_x_286) ;  /* 0x0000008000017945 */ /* 0x000fe20003800000 */
[----:B------:R-:W-:-:S04]  /*8080*/  IMAD.WIDE.U32 R160, R163, R20, R158 ;  /* 0x00000014a3a07225 */ /* 0x000fc800078e009e */
[----:B--2---:R-:W-:-:S05]  /*8090*/  @!P6 IMAD R3, R3, R17, R2 ;  /* 0x000000110303e224 */ /* 0x004fca00078e0202 */
[----:B------:R1:W-:Y:S01]  /*80a0*/  @!P6 STG.E.U8 desc[UR36][R4.64+0xf8], R3 ;  /* 0x0000f8030400e986 */ /* 0x0003e2000c101124 */
[----:B------:R-:W-:Y:S05]  /*80b0*/  @P1 BRA `(.L_x_287) ;  /* 0x00000000000c1947 */ /* 0x000fea0003800000 */
[----:B------:R-:W1:Y:S02]  /*80c0*/  LDG.E.U8 R16, desc[UR36][R14.64+0xf9] ;  /* 0x0000f9240e107981 */ /* 0x000e64000c1e1100 */
[----:B-1----:R-:W-:-:S05]  /*80d0*/  PRMT R3, R16, 0x8880, RZ ;  /* 0x0000888010037816 */ /* 0x002fca00000000ff */
[----:B------:R-:W-:-:S07]  /*80e0*/  IMAD R2, R3, R18, RZ ;  /* 0x0000001203027224 */ /* 0x000fce00078e02ff */
.L_x_287:
[----:B------:R-:W-:Y:S05]  /*80f0*/  BSYNC B1 ;  /* 0x0000000000017941 */ /* 0x000fea0003800000 */
.L_x_286:
[----:B-1----:R-:W2:Y:S01]  /*8100*/  LDL.LU R3, [R1+0x1f4] ;  /* 0x0001f40001037983 */ /* 0x002ea20000300800 */
[----:B------:R-:W-:Y:S01]  /*8110*/  IMAD.WIDE.U32 R158, R163, R20, R152 ;  /* 0x00000014a39e7225 */ /* 0x000fe200078e0098 */
[----:B------:R-:W-:Y:S01]  /*8120*/  ISETP.GE.AND P2, PT, R154, 0x81, PT ;  /* 0x000000819a00780c */ /* 0x000fe20003f46270 */
[----:B------:R-:W-:Y:S01]  /*8130*/  BSSY B1, `(.L_x_288) ;  /* 0x000000e000017945 */ /* 0x000fe20003800000 */
[-C--:B------:R-:W-:Y:S01]  /*8140*/  IADD3 R156, P5, P4, R156, R22.reuse, R160 ;  /* 0x000000169c9c7210 */ /* 0x080fe20007cbe0a0 */
[----:B0-----:R-:W-:Y:S01]  /*8150*/  IMAD.X R15, RZ, RZ, UR9, P3 ;  /* 0x00000009ff0f7e24 */ /* 0x001fe200098e06ff */
[----:B------:R-:W-:Y:S02]  /*8160*/  ISETP.LT.OR P6, PT, R0, 0x1, !P2 ;  /* 0x000000010000780c */ /* 0x000fe400057c1670 */
[----:B------:R-:W-:Y:S01]  /*8170*/  IADD3 R14, P3, R158, R22, RZ ;  /* 0x000000169e0e7210 */ /* 0x000fe20007f7e0ff */
[----:B------:R-:W-:Y:S02]  /*8180*/  IMAD R20, R15, R20, RZ ;  /* 0x000000140f147224 */ /* 0x000fe400078e02ff */
[----:B--2---:R-:W-:-:S05]  /*8190*/  @!P1 IMAD R3, R3, R17, R2 ;  /* 0x0000001103039224 */ /* 0x004fca00078e0202 */
[----:B------:R0:W-:Y:S01]  /*81a0*/  @!P1 STG.E.U8 desc[UR36][R4.64+0xf9], R3 ;  /* 0x0000f90304009986 */ /* 0x0001e2000c101124 */
[C---:B------:R-:W-:Y:S02]  /*81b0*/  ISETP.LT.OR P1, PT, R0.reuse, 0xf9, !P0 ;  /* 0x000000f90000780c */ /* 0x040fe40004721670 */
[----:B------:R-:W-:-:S11]  /*81c0*/  ISETP.LT.OR P0, PT, R0, 0xfa, !P0 ;  /* 0x000000fa0000780c */ /* 0x000fd60004701670 */
[----:B0-----:R-:W-:Y:S05]  /*81d0*/  @P1 BRA `(.L_x_289) ;  /* 0x00000000000c1947 */ /* 0x001fea0003800000 */
[----:B------:R-:W2:Y:S02]  /*81e0*/  LDG.E.U8 R16, desc[UR36][R12.64+0xf8] ;  /* 0x0000f8240c107981 */ /* 0x000ea4000c1e1100 */
[----:B--2---:R-:W-:-:S05]  /*81f0*/  PRMT R3, R16, 0x8880, RZ ;  /* 0x0000888010037816 */ /* 0x004fca00000000ff */
[----:B------:R-:W-:-:S07]  /*8200*/  IMAD R2, R3, R18, RZ ;  /* 0x0000001203027224 */ /* 0x000fce00078e02ff */
.L_x_289:
[----:B------:R-:W-:Y:S05]  /*8210*/  BSYNC B1 ;  /* 0x0000000000017941 */ /* 0x000fea0003800000 */
.L_x_288:
[----:B------:R-:W2:Y:S01]  /*8220*/  LDL.LU R3, [R1+0x1f8] ;  /* 0x0001f80001037983 */ /* 0x000ea20000300800 */
[----:B------:R-:W-:Y:S01]  /*8230*/  BSSY B1, `(.L_x_290) ;  /* 0x0000008000017945 */ /* 0x000fe20003800000 */
[----:B------:R-:W-:Y:S02]  /*8240*/  IMAD R21, R163, R21, R20 ;  /* 0x00000015a3157224 */ /* 0x000fe400078e0214 */
[----:B--2---:R-:W-:-:S05]  /*8250*/  @!P1 IMAD R3, R3, R17, R2 ;  /* 0x0000001103039224 */ /* 0x004fca00078e0202 */
[----:B------:R0:W-:Y:S01]  /*8260*/  @!P1 STG.E.U8 desc[UR36][R10.64+0xf8], R3 ;  /* 0x0000f8030a009986 */ /* 0x0001e2000c101124 */
[----:B------:R-:W-:Y:S05]  /*8270*/  @P0 BRA `(.L_x_291) ;  /* 0x00000000000c0947 */ /* 0x000fea0003800000 */
[----:B------:R-:W0:Y:S02]  /*8280*/  LDG.E.U8 R16, desc[UR36][R12.64+0xf9] ;  /* 0x0000f9240c107981 */ /* 0x000e24000c1e1100 */
[----:B0-----:R-:W-:-:S05]  /*8290*/  PRMT R3, R16, 0x8880, RZ ;  /* 0x0000888010037816 */ /* 0x001fca00000000ff */
[----:B------:R-:W-:-:S07]  /*82a0*/  IMAD R2, R3, R18, RZ ;  /* 0x0000001203027224 */ /* 0x000fce00078e02ff */
.L_x_291:
[----:B------:R-:W-:Y:S05]  /*82b0*/  BSYNC B1 ;  /* 0x0000000000017941 */ /* 0x000fea0003800000 */
.L_x_290:
[----:B0-----:R-:W2:Y:S01]  /*82c0*/  LDL.LU R3, [R1+0x1fc] ;  /* 0x0001fc0001037983 */ /* 0x001ea20000300800 */
[----:B------:R-:W-:Y:S01]  /*82d0*/  BSSY B1, `(.L_x_292) ;  /* 0x0000009000017945 */ /* 0x000fe20003800000 */
[----:B------:R-:W-:Y:S01]  /*82e0*/  IADD3.X R15, R23, R159, R21, P3, !PT ;  /* 0x0000009f170f7210 */ /* 0x000fe20001ffe415 */
[----:B------:R-:W-:Y:S02]  /*82f0*/  IMAD.IADD R160, R21, 0x1, R161 ;  /* 0x0000000115a07824 */ /* 0x000fe400078e02a1 */
[----:B--2---:R-:W-:-:S05]  /*8300*/  @!P0 IMAD R3, R3, R17, R2 ;  /* 0x0000001103038224 */ /* 0x004fca00078e0202 */
[----:B------:R0:W-:Y:S01]  /*8310*/  @!P0 STG.E.U8 desc[UR36][R10.64+0xf9], R3 ;  /* 0x0000f9030a008986 */ /* 0x0001e2000c101124 */
[----:B------:R-:W-:Y:S05]  /*8320*/  @P6 BRA `(.L_x_293) ;  /* 0x00000000000c6947 */ /* 0x000fea0003800000 */
[----:B------:R-:W0:Y:S02]  /*8330*/  LDG.E.U8 R16, desc[UR36][R14.64] ;  /* 0x000000240e107981 */ /* 0x000e24000c1e1100 */
[----:B0-----:R-:W-:-:S05]  /*8340*/  PRMT R3, R16, 0x8880, RZ ;  /* 0x0000888010037816 */ /* 0x001fca00000000ff */
[----:B------:R-:W-:-:S07]  /*8350*/  IMAD R2, R3, R18, RZ ;  /* 0x0000001203027224 */ /* 0x000fce00078e02ff */
.L_x_293:
[----:B------:R-:W-:Y:S05]  /*8360*/  BSYNC B1 ;  /* 0x0000000000017941 */ /* 0x000fea0003800000 */
.L_x_292:
[----:B------:R-:W-:Y:S01]  /*8370*/  ISETP.LT.OR P3, PT, R0, 0x2, !P2 ;  /* 0x000000020000780c */ /* 0x000fe20005761670 */
[----:B0-----:R-:W-:Y:S01]  /*8380*/  @!P6 IMAD R3, R24, R17, R2 ;  /* 0x000000111803e224 */ /* 0x001fe200078e0202 */
[----:B------:R-:W-:Y:S01]  /*8390*/  ISETP.GE.AND P0, PT, R154, 0x89, PT ;  /* 0x000000899a00780c */ /* 0x000fe20003f06270 */
[----:B------:R-:W-:Y:S01]  /*83a0*/  BSSY B1, `(.L_x_294) ;  /* 0x000000b000017945 */ /* 0x000fe20003800000 */
[----:B------:R-:W-:Y:S02]  /*83b0*/  IADD3.X R157, R153, R23, R160, P5, P4 ;  /* 0x00000017999d7210 */ /* 0x000fe40002fe84a0 */
[----:B------:R0:W-:Y:S01]  /*83c0*/  @!P6 STG.E.U8 desc[UR36][R6.64], R3 ;  /* 0x000000030600e986 */ /* 0x0001e2000c101124 */
[C---:B------:R-:W-:Y:S02]  /*83d0*/  ISETP.LT.OR P4, PT, R0.reuse, 0x1, !P0 ;  /* 0x000000010000780c */ /* 0x040fe40004781670 */
[C---:B------:R-:W-:Y:S02]  /*83e0*/  ISETP.LT.OR P5, PT, R0.reuse, 0x2, !P0 ;  /* 0x000000020000780c */ /* 0x040fe400047a1670 */
[----:B------:R-:W-:-:S02]  /*83f0*/  ISETP.LT.OR P6, PT, R0, 0x9, !P2 ;  /* 0x000000090000780c */ /* 0x000fc400057c1670 */
[----:B------:R-:W-:Y:S01]  /*8400*/  ISETP.LT.OR P1, PT, R0, 0xa, !P2 ;  /* 0x0000000a0000780c */ /* 0x000fe20005721670 */
[----:B------:R-:W-:-:S12]  /*8410*/  @P3 BRA `(.L_x_295) ;  /* 0x00000000000c3947 */ /* 0x000fd80003800000 */
[----:B------:R-:W0:Y:S02]  /*8420*/  LDG.E.U8 R16, desc[UR36][R14.64+0x1] ;  /* 0x000001240e107981 */ /* 0x000e24000c1e1100 */
[----:B0-----:R-:W-:-:S05]  /*8430*/  PRMT R3, R16, 0x8880, RZ ;  /* 0x0000888010037816 */ /* 0x001fca00000000ff */
[----:B------:R-:W-:-:S07]  /*8440*/  IMAD R2, R3, R18, RZ ;  /* 0x0000001203027224 */ /* 0x000fce00078e02ff */
.L_x_295:
[----:B------:R-:W-:Y:S05]  /*8450*/  BSYNC B1 ;  /* 0x0000000000017941 */ /* 0x000fea0003800000 */
.L_x_294:
[----:B------:R-:W-:Y:S01]  /*8460*/  @!P3 IMAD R25, R25, R17, R2 ;  /* 0x000000111919b224 */ /* 0x000fe200078e0202 */
[----:B------:R-:W-:Y:S04]  /*8470*/  BSSY B1, `(.L_x_296) ;  /* 0x0000006000017945 */ /* 0x000fe80003800000 */
[----:B------:R1:W-:Y:S01]  /*8480*/  @!P3 STG.E.U8 desc[UR36][R6.64+0x1], R25 ;  /* 0x000001190600b986 */ /* 0x0003e2000c101124 */
[----:B------:R-:W-:Y:S05]  /*8490*/  @P4 BRA `(.L_x_297) ;  /* 0x00000000000c4947 */ /* 0x000fea0003800000 */
[----:B------:R-:W0:Y:S02]  /*84a0*/  LDG.E.U8 R16, desc[UR36][R156.64] ;  /* 0x000000249c107981 */ /* 0x000e24000c1e1100 */
[----:B0-----:R-:W-:-:S05]  /*84b0*/  PRMT R3, R16, 0x8880, RZ ;  /* 0x0000888010037816 */ /* 0x001fca00000000ff */
[----:B------:R-:W-:-:S07]  /*84c0*/  IMAD R2, R3, R18, RZ ;  /* 0x0000001203027224 */ /* 0x000fce00078e02ff */
.L_x_297:
[----:B------:R-:W-:Y:S05]  /*84d0*/  BSYNC B1 ;  /* 0x0000000000017941 */ /* 0x000fea0003800000 */
.L_x_296:
[----:B0-----:R-:W-:Y:S01]  /*84e0*/  @!P4 IMAD R3, R26, R17, R2 ;  /* 0x000000111a03c224 */ /* 0x001fe200078e0202 */
[----:B------:R-:W-:Y:S04]  /*84f0*/  BSSY B1, `(.L_x_298) ;  /* 0x0000006000017945 */ /* 0x000fe80003800000 */
[----:B------:R0:W-:Y:S01]  /*8500*/  @!P4 STG.E.U8 desc[UR36][R8.64], R3 ;  /* 0x000000030800c986 */ /* 0x0001e2000c101124 */
[----:B------:R-:W-:Y:S05]  /*8510*/  @P5 BRA `(.L_x_299) ;  /* 0x00000000000c5947 */ /* 0x000fea0003800000 */
[----:B------:R-:W0:Y:S02]  /*8520*/  LDG.E.U8 R16, desc[UR36][R156.64+0x1] ;  /* 0x000001249c107981 */ /* 0x000e24000c1e1100 */
[----:B0-----:R-:W-:-:S05]  /*8530*/  PRMT R3, R16, 0x8880, RZ ;  /* 0x0000888010037816 */ /* 0x001fca00000000ff */
[----:B------:R-:W-:-:S07]  /*8540*/  IMAD R2, R3, R18, RZ ;  /* 0x0000001203027224 */ /* 0x000fce00078e02ff */
.L_x_299:
[----:B------:R-:W-:Y:S05]  /*8550*/  BSYNC B1 ;  /* 0x0000000000017941 */ /* 0x000fea0003800000 */
.L_x_298:
[----:B------:R-:W-:Y:S01]  /*8560*/  @!P5 IMAD R27, R27, R17, R2 ;  /* 0x000000111b1bd224 */ /* 0x000fe200078e0202 */
[----:B------:R-:W-:Y:S04]  /*8570*/  BSSY B1, `(.L_x_300) ;  /* 0x0000006000017945 */ /* 0x000fe80003800000 */
[----:B------:R2:W-:Y:S01]  /*8580*/  @!P5 STG.E.U8 desc[UR36][R8.64+0x1], R27 ;  /* 0x0000011b0800d986 */ /* 0x0005e2000c101124 */
[----:B------:R-:W-:Y:S05]  /*8590*/  @P6 BRA `(.L_x_301) ;  /* 0x00000000000c6947 */ /* 0x000fea0003800000 */
[----:B------:R-:W0:Y:S02]  /*85a0*/  LDG.E.U8 R16, desc[UR36][R14.64+0x8] ;  /* 0x000008240e107981 */ /* 0x000e24000c1e1100 */
[----:B0-----:R-:W-:-:S05]  /*85b0*/  PRMT R3, R16, 0x8880, RZ ;  /* 0x0000888010037816 */ /* 0x001fca00000000ff */
[----:B------:R-:W-:-:S07]  /*85c0*/  IMAD R2, R3, R18, RZ ;  /* 0x0000001203027224 */ /* 0x000fce00078e02ff */
.L_x_301:
[----:B------:R-:W-:Y:S05]  /*85d0*/  BSYNC B1 ;  /* 0x0000000000017941 */ /* 0x000fea0003800000 */
.L_x_300:
[----:B0-----:R-:W-:Y:S01]  /*85e0*/  @!P6 IMAD R3, R28, R17, R2 ;  /* 0x000000111c03e224 */ /* 0x001fe200078e0202 */
[----:B------:R-:W-:Y:S04]  /*85f0*/  BSSY B1, `(.L_x_302) ;  /* 0x0000006000017945 */ /* 0x000fe80003800000 */
[----:B------:R0:W-:Y:S01]  /*8600*/  @!P6 STG.E.U8 desc[UR36][R6.64+0x8], R3 ;  /* 0x000008030600e986 */ /* 0x0001e2000c101124 */
[----:B------:R-:W-:Y:S05]  /*8610*/  @P1 BRA `(.L_x_303) ;  /* 0x00000000000c1947 */ /* 0x000fea0003800000 */
[----:B------:R-:W0:Y:S02]  /*8620*/  LDG.E.U8 R16, desc[UR36][R14.64+0x9] ;  /* 0x000009240e107981 */ /* 0x000e24000c1e1100 */
[----:B0-----:R-:W-:-:S05]  /*8630*/  PRMT R3, R16, 0x8880, RZ ;  /* 0x0000888010037816 */ /* 0x001fca00000000ff */
[----:B------:R-:W-:-:S07]  /*8640*/  IMAD R2, R3, R18, RZ ;  /* 0x0000001203027224 */ /* 0x000fce00078e02ff */
.L_x_303:
[----:B------:R-:W-:Y:S05]  /*8650*/  BSYNC B1 ;  /* 0x0000000000017941 */ /* 0x000fea0003800000 */
.L_x_302:
[C---:B------:R-:W-:Y:S01]  /*8660*/  ISETP.LT.OR P4, PT, R0.reuse, 0x9, !P0 ;  /* 0x000000090000780c */ /* 0x040fe20004781670 */
[----:B------:R-:W-:Y:S01]  /*8670*/  @!P1 IMAD R29, R29, R17, R2 ;  /* 0x000000111d1d9224 */ /* 0x000fe200078e0202 */
[----:B------:R-:W-:Y:S01]  /*8680*/  BSSY B1, `(.L_x_304) ;  /* 0x000000a000017945 */ /* 0x000fe20003800000 */
[C---:B------:R-:W-:Y:S02]  /*8690*/  ISETP.LT.OR P3, PT, R0.reuse, 0xa, !P0 ;  /* 0x0000000a0000780c */ /* 0x040fe40004761670 */
[C---:B------:R-:W-:Y:S01]  /*86a0*/  ISETP.LT.OR P5, PT, R0.reuse, 0x11, !P2 ;  /* 0x000000110000780c */ /* 0x040fe200057a1670 */
[----:B------:R3:W-:Y:S01]  /*86b0*/  @!P1 STG.E.U8 desc[UR36][R6.64+0x9], R29 ;  /* 0x0000091d06009986 */ /* 0x0007e2000c101124 */
[C---:B------:R-:W-:Y:S02]  /*86c0*/  ISETP.LT.OR P6, PT, R0.reuse, 0x12, !P2 ;  /* 0x000000120000780c */ /* 0x040fe400057c1670 */
[----:B------:R-:W-:-:S04]  /*86d0*/  ISETP.LT.OR P1, PT, R0, 0x11, !P0 ;  /* 0x000000110000780c */ /* 0x000fc80004721670 */
[----:B------:R-:W-:Y:S09]  /*86e0*/  @P4 BRA `(.L_x_305) ;  /* 0x00000000000c4947 */ /* 0x000ff20003800000 */
[----:B------:R-:W0:Y:S02]  /*86f0*/  LDG.E.U8 R16, desc[UR36][R156.64+0x8] ;  /* 0x000008249c107981 */ /* 0x000e24000c1e1100 */
[----:B0-----:R-:W-:-:S05]  /*8700*/  PRMT R3, R16, 0x8880, RZ ;  /* 0x0000888010037816 */ /* 0x001fca00000000ff */
[----:B------:R-:W-:-:S07]  /*8710*/  IMAD R2, R3, R18, RZ ;  /* 0x0000001203027224 */ /* 0x000fce00078e02ff */
.L_x_305:
[----:B------:R-:W-:Y:S05]  /*8720*/  BSYNC B1 ;  /* 0x0000000000017941 */ /* 0x000fea0003800000 */
.L_x_304:
[----:B0-----:R-:W-:Y:S01]  /*8730*/  @!P4 IMAD R3, R30, R17, R2 ;  /* 0x000000111e03c224 */ /* 0x001fe200078e0202 */
[----:B------:R-:W-:Y:S04]  /*8740*/  BSSY B1, `(.L_x_306) ;  /* 0x0000006000017945 */ /* 0x000fe80003800000 */
[----:B------:R0:W-:Y:S01]  /*8750*/  @!P4 STG.E.U8 desc[UR36][R8.64+0x8], R3 ;  /* 0x000008030800c986 */ /* 0x0001e2000c101124 */
[----:B------:R-:W-:Y:S05]  /*8760*/  @P3 BRA `(.L_x_307) ;  /* 0x00000000000c3947 */ /* 0x000fea0003800000 */
[----:B------:R-:W0:Y:S02]  /*8770*/  LDG.E.U8 R16, desc[UR36][R156.64+0x9] ;  /* 0x000009249c107981 */ /* 0x000e24000c1e1100 */
[----:B0-----:R-:W-:-:S05]  /*8780*/  PRMT R3, R16, 0x8880, RZ ;  /* 0x0000888010037816 */ /* 0x001fca00000000ff */
[----:B------:R-:W-:-:S07]  /*8790*/  IMAD R2, R3, R18, RZ ;  /* 0x0000001203027224 */ /* 0x000fce00078e02ff */
.L_x_307:
[----:B------:R-:W-:Y:S05]  /*87a0*/  BSYNC B1 ;  /* 0x0000000000017941 */ /* 0x000fea0003800000 */
.L_x_306:
[----:B------:R-:W-:Y:S01]  /*87b0*/  @!P3 IMAD R31, R31, R17, R2 ;  /* 0x000000111f1fb224 */ /* 0x000fe200078e0202 */
[----:B------:R-:W-:Y:S04]  /*87c0*/  BSSY B1, `(.L_x_308) ;  /* 0x0000006000017945 */ /* 0x000fe80003800000 */
[----:B------:R4:W-:Y:S01]  /*87d0*/  @!P3 STG.E.U8 desc[UR36][R8.64+0x9], R31 ;  /* 0x0000091f0800b986 */ /* 0x0009e2000c101124 */
[----:B------:R-:W-:Y:S05]  /*87e0*/  @P5 BRA `(.L_x_309) ;  /* 0x00000000000c5947 */ /* 0x000fea0003800000 */
[----:B------:R-:W0:Y:S02]  /*87f0*/  LDG.E.U8 R16, desc[UR36][R14.64+0x10] ;  /* 0x000010240e107981 */ /* 0x000e24000c1e1100 */
[----:B0-----:R-:W-:-:S05]  /*8800*/  PRMT R3, R16, 0x8880, RZ ;  /* 0x0000888010037816 */ /* 0x001fca00000000ff */
[----:B------:R-:W-:-:S07]  /*8810*/  IMAD R2, R3, R18, RZ ;  /* 0x0000001203027224 */ /* 0x000fce00078e02ff */
.L_x_309:
[----:B------:R-:W-:Y:S05]  /*8820*/  BSYNC B1 ;  /* 0x0000000000017941 */ /* 0x000fea0003800000 */
.L_x_308:
[----:B0-----:R-:W-:Y:S01]  /*8830*/  @!P5 IMAD R3, R32, R17, R2 ;  /* 0x000000112003d224 */ /* 0x001fe200078e0202 */
[----:B------:R-:W-:Y:S04]  /*8840*/  BSSY B1, `(.L_x_310) ;  /* 0x0000006000017945 */ /* 0x000fe80003800000 */
[----:B------:R0:W-:Y:S01]  /*8850*/  @!P5 STG.E.U8 desc[UR36][R6.64+0x10], R3 ;  /* 0x000010030600d986 */ /* 0x0001e2000c101124 */
[----:B------:R-:W-:Y:S05]  /*8860*/  @P6 BRA `(.L_x_311) ;  /* 0x00000000000c6947 */ /* 0x000fea0003800000 */
[----:B------:R-:W0:Y:S02]  /*8870*/  LDG.E.U8 R16, desc[UR36][R14.64+0x11] ;  /* 0x000011240e107981 */ /* 0x000e24000c1e1100 */
[----:B0-----:R-:W-:-:S05]  /*8880*/  PRMT R3, R16, 0x8880, RZ ;  /* 0x0000888010037816 */ /* 0x001fca00000000ff */
[----:B------:R-:W-:-:S07]  /*8890*/  IMAD R2, R3, R18, RZ ;  /* 0x0000001203027224 */ /* 0x000fce00078e02ff */
.L_x_311:
[----:B------:R-:W-:Y:S05]  /*88a0*/  BSYNC B1 ;  /* 0x0000000000017941 */ /* 0x000fea0003800000 */
.L_x_310:
[----:B------:R-:W-:Y:S01]  /*88b0*/  @!P6 IMAD R33, R33, R17, R2 ;  /* 0x000000112121e224 */ /* 0x000fe200078e0202 */
[----:B------:R-:W-:Y:S04]  /*88c0*/  BSSY B1, `(.L_x_312) ;  /* 0x0000006000017945 */ /* 0x000fe80003800000 */
[----:B------:R0:W-:Y:S01]  /*88d0*/  @!P6 STG.E.U8 desc[UR36][R6.64+0x11], R33 ;  /* 0x000011210600e986 */ /* 0x0001e2000c101124 */
[----:B------:R-:W-:Y:S05]  /*88e0*/  @P1 BRA `(.L_x_313) ;  /* 0x00000000000c1947 */ /* 0x000fea0003800000 */
[----:B------:R-:W0:Y:S02]  /*88f0*/  LDG.E.U8 R16, desc[UR36][R156.64+0x10] ;  /* 0x000010249c107981 */ /* 0x000e24000c1e1100 */
[----:B0-----:R-:W-:-:S05]  /*8900*/  PRMT R3, R16, 0x8880, RZ ;  /* 0x0000888010037816 */ /* 0x001fca00000000ff */
[----:B------:R-:W-:-:S07]  /*8910*/  IMAD R2, R3, R18, RZ ;  /* 0x0000001203027224 */ /* 0x000fce00078e02ff */
.L_x_313:
[----:B------:R-:W-:Y:S05]  /*8920*/  BSYNC B1 ;  /* 0x0000000000017941 */ /* 0x000fea0003800000 */
.L_x_312:
[----:B------:R-:W-:Y:S01]  /*8930*/  ISETP.LT.OR P4, PT, R0, 0x12, !P0 ;  /* 0x000000120000780c */ /* 0x000fe20004781670 */
[----:B0-----:R-:W-:Y:S01]  /*8940*/  @!P1 IMAD R3, R34, R17, R2 ;  /* 0x0000001122039224 */ /* 0x001fe200078e0202 */
        /* <DEDUP_REMOVED lines=10> */
.L_x_315:
[----:B------:R-:W-:Y:S05]  /*89f0*/  BSYNC B1 ;  /* 0x0000000000017941 */ /* 0x000fea0003800000 */
.L_x_314:
[----:B------:R-:W-:Y:S01]  /*8a00*/  @!P4 IMAD R35, R35, R17, R2 ;  /* 0x000000112323c224 */ /* 0x000fe200078e0202 */
[----:B------:R-:W-:Y:S04]  /*8a10*/  BSSY B1, `(.L_x_316) ;  /* 0x0000006000017945 */ /* 0x000fe80003800000 */
[----:B------:R0:W-:Y:S01]  /*8a20*/  @!P4 STG.E.U8 desc[UR36][R8.64+0x11], R35 ;  /* 0x000011230800c986 */ /* 0x0001e2000c101124 */
[----:B------:R-:W-:Y:S05]  /*8a30*/  @P3 BRA `(.L_x_317) ;  /* 0x00000000000c3947 */ /* 0x000fea0003800000 */
[----:B------:R-:W0:Y:S02]  /*8a40*/  LDG.E.U8 R16, desc[UR36][R14.64+0x18] ;  /* 0x000018240e107981 */ /* 0x000e24000c1e1100 */
[----:B0-----:R-:W-:-:S05]  /*8a50*/  PRMT R3, R16, 0x8880, RZ ;  /* 0x0000888010037816 */ /* 0x001fca00000000ff */
[----:B------:R-:W-:-:S07]  /*8a60*/  IMAD R2, R3, R18, RZ ;  /* 0x0000001203027224 */ /* 0x000fce00078e02ff */
.L_x_317:
[----:B------:R-:W-:Y:S05]  /*8a70*/  BSYNC B1 ;  /* 0x0000000000017941 */ /* 0x000fea0003800000 */
.L_x_316:
[----:B0-----:R-:W-:Y:S01]  /*8a80*/  @!P3 IMAD R3, R36, R17, R2 ;  /* 0x000000112403b224 */ /* 0x001fe200078e0202 */
[----:B------:R-:W-:Y:S04]  /*8a90*/  BSSY B1, `(.L_x_318) ;  /* 0x0000006000017945 */ /* 0x000fe80003800000 */
[----:B------:R0:W-:Y:S01]  /*8aa0*/  @!P3 STG.E.U8 desc[UR36][R6.64+0x18], R3 ;  /* 0x000018030600b986 */ /* 0x0001e2000c101124 */
[----:B------:R-:W-:Y:S05]  /*8ab0*/  @P5 BRA `(.L_x_319) ;  /* 0x00000000000c5947 */ /* 0x000fea0003800000 */
[----:B------:R-:W0:Y:S02]  /*8ac0*/  LDG.E.U8 R16, desc[UR36][R14.64+0x19] ;  /* 0x000019240e107981 */ /* 0x000e24000c1e1100 */
[----:B0-----:R-:W-:-:S05]  /*8ad0*/  PRMT R3, R16, 0x8880, RZ ;  /* 0x0000888010037816 */ /* 0x001fca00000000ff */
[----:B------:R-:W-:-:S07]  /*8ae0*/  IMAD R2, R3, R18, RZ ;  /* 0x0000001203027224 */ /* 0x000fce00078e02ff */
.L_x_319:
[----:B------:R-:W-:Y:S05]  /*8af0*/  BSYNC B1 ;  /* 0x0000000000017941 */ /* 0x000fea0003800000 */
.L_x_318:
[----:B------:R-:W-:Y:S01]  /*8b00*/  @!P5 IMAD R37, R37, R17, R2 ;  /* 0x000000112525d224 */ /* 0x000fe200078e0202 */
[----:B------:R-:W-:Y:S04]  /*8b10*/  BSSY B1, `(.L_x_320) ;  /* 0x0000006000017945 */ /* 0x000fe80003800000 */
[----:B------:R0:W-:Y:S01]  /*8b20*/  @!P5 STG.E.U8 desc[UR36][R6.64+0x19], R37 ;  /* 0x000019250600d986 */ /* 0x0001e2000c101124 */
[----:B------:R-:W-:Y:S05]  /*8b30*/  @P6 BRA `(.L_x_321) ;  /* 0x00000000000c6947 */ /* 0x000fea0003800000 */
[----:B------:R-:W0:Y:S02]  /*8b40*/  LDG.E.U8 R16, desc[UR36][R156.64+0x18] ;  /* 0x000018249c107981 */ /* 0x000e24000c1e1100 */
[----:B0-----:R-:W-:-:S05]  /*8b50*/  PRMT R3, R16, 0x8880, RZ ;  /* 0x0000888010037816 */ /* 0x001fca00000000ff */
[----:B------:R-:W-:-:S07]  /*8b60*/  IMAD R2, R3, R18, RZ ;  /* 0x0000001203027224 */ /* 0x000fce00078e02ff */
.L_x_321:
[----:B------:R-:W-:Y:S05]  /*8b70*/  BSYNC B1 ;  /* 0x0000000000017941 */ /* 0x000fea0003800000 */
.L_x_320:
[----:B0-----:R-:W-:Y:S01]  /*8b80*/  @!P6 IMAD R3, R38, R17, R2 ;  /* 0x000000112603e224 */ /* 0x001fe200078e0202 */
[----:B------:R-:W-:Y:S04]  /*8b90*/  BSSY B1, `(.L_x_322) ;  /* 0x0000006000017945 */ /* 0x000fe80003800000 */
[----:B------:R0:W-:Y:S01]  /*8ba0*/  @!P6 STG.E.U8 desc[UR36][R8.64+0x18], R3 ;  /* 0x000018030800e986 */ /* 0x0001e2000c101124 */
[----:B------:R-:W-:Y:S05]  /*8bb0*/  @P1 BRA `(.L_x_323) ;  /* 0x00000000000c1947 */ /* 0x000fea0003800000 */
[----:B------:R-:W0:Y:S02]  /*8bc0*/  LDG.E.U8 R16, desc[UR36][R156.64+0x19] ;  /* 0x000019249c107981 */ /* 0x000e24000c1e1100 */
[----:B0-----:R-:W-:-:S05]  /*8bd0*/  PRMT R3, R16, 0x8880, RZ ;  /* 0x0000888010037816 */ /* 0x001fca00000000ff */
[----:B------:R-:W-:-:S07]  /*8be0*/  IMAD R2, R3, R18, RZ ;  /* 0x0000001203027224 */ /* 0x000fce00078e02ff */
.L_x_323:
[----:B------:R-:W-:Y:S05]  /*8bf0*/  BSYNC B1 ;  /* 0x0000000000017941 */ /* 0x000fea0003800000 */
.L_x_322:
        /* <DEDUP_REMOVED lines=12> */
.L_x_325:
[----:B------:R-:W-:Y:S05]  /*8cc0*/  BSYNC B1 ;  /* 0x0000000000017941 */ /* 0x000fea0003800000 */
.L_x_324:
[----:B0-----:R-:W-:Y:S01]  /*8cd0*/  @!P4 IMAD R3, R40, R17, R2 ;  /* 0x000000112803c224 */ /* 0x001fe200078e0202 */
[----:B------:R-:W-:Y:S04]  /*8ce0*/  BSSY B1, `(.L_x_326) ;  /* 0x0000006000017945 */ /* 0x000fe80003800000 */
[----:B------:R0:W-:Y:S01]  /*8cf0*/  @!P4 STG.E.U8 desc[UR36][R6.64+0x20], R3 ;  /* 0x000020030600c986 */ /* 0x0001e2000c101124 */
[----:B------:R-:W-:Y:S05]  /*8d00*/  @P3 BRA `(.L_x_327) ;  /* 0x00000000000c3947 */ /* 0x000fea0003800000 */
[----:B------:R-:W0:Y:S02]  /*8d10*/  LDG.E.U8 R16, desc[UR36][R14.64+0x21] ;  /* 0x000021240e107981 */ /* 0x000e24000c1e1100 */
[----:B0-----:R-:W-:-:S05]  /*8d20*/  PRMT R3, R16, 0x8880, RZ ;  /* 0x0000888010037816 */ /* 0x001fca00000000ff */
[----:B------:R-:W-:-:S07]  /*8d30*/  IMAD R2, R3, R18, RZ ;  /* 0x0000001203027224 */ /* 0x000fce00078e02ff */
.L_x_327:
[----:B------:R-:W-:Y:S05]  /*8d40*/  BSYNC B1 ;  /* 0x0000000000017941 */ /* 0x000fea0003800000 */
.L_x_326:
[----:B------:R-:W-:Y:S01]  /*8d50*/  @!P3 IMAD R41, R41, R17, R2 ;  /* 0x000000112929b224 */ /* 0x000fe200078e0202 */
[----:B------:R-:W-:Y:S04]  /*8d60*/  BSSY B1, `(.L_x_328) ;  /* 0x0000006000017945 */ /* 0x000fe80003800000 */
[----:B------:R0:W-:Y:S01]  /*8d70*/  @!P3 STG.E.U8 desc[UR36][R6.64+0x21], R41 ;  /* 0x000021290600b986 */ /* 0x0001e2000c101124 */
[----:B------:R-:W-:Y:S05]  /*8d80*/  @P5 BRA `(.L_x_329) ;  /* 0x00000000000c5947 */ /* 0x000fea0003800000 */
[----:B------:R-:W0:Y:S02]  /*8d90*/  LDG.E.U8 R16, desc[UR36][R156.64+0x20] ;  /* 0x000020249c107981 */ /* 0x000e24000c1e1100 */
[----:B0-----:R-:W-:-:S05]  /*8da0*/  PRMT R3, R16, 0x8880, RZ ;  /* 0x0000888010037816 */ /* 0x001fca00000000ff */
[----:B------:R-:W-:-:S07]  /*8db0*/  IMAD R2, R3, R18, RZ ;  /* 0x0000001203027224 */ /* 0x000fce00078e02ff */
.L_x_329:
[----:B------:R-:W-:Y:S05]  /*8dc0*/  BSYNC B1 ;  /* 0x0000000000017941 */ /* 0x000fea0003800000 */
.L_x_328:
[----:B0-----:R-:W-:Y:S01]  /*8dd0*/  @!P5 IMAD R3, R42, R17, R2 ;  /* 0x000000112a03d224 */ /* 0x001fe200078e0202 */
[----:B------:R-:W-:Y:S04]  /*8de0*/  BSSY B1, `(.L_x_330) ;  /* 0x0000006000017945 */ /* 0x000fe80003800000 */
[----:B------:R0:W-:Y:S01]  /*8df0*/  @!P5 STG.E.U8 desc[UR36][R8.64+0x20], R3 ;  /* 0x000020030800d986 */ /* 0x0001e2000c101124 */
[----:B------:R-:W-:Y:S05]  /*8e00*/  @P6 BRA `(.L_x_331) ;  /* 0x00000000000c6947 */ /* 0x000fea0003800000 */
[----:B------:R-:W0:Y:S02]  /*8e10*/  LDG.E.U8 R16, desc[UR36][R156.64+0x21] ;  /* 0x000021249c107981 */ /* 0x000e24000c1e1100 */
[----:B0-----:R-:W-:-:S05]  /*8e20*/  PRMT R3, R16, 0x8880, RZ ;  /* 0x0000888010037816 */ /* 0x001fca00000000ff */
[----:B------:R-:W-:-:S07]  /*8e30*/  IMAD R2, R3, R18, RZ ;  /* 0x0000001203027224 */ /* 0x000fce00078e02ff */
.L_x_331:
[----:B------:R-:W-:Y:S05]  /*8e40*/  BSYNC B1 ;  /* 0x0000000000017941 */ /* 0x000fea0003800000 */
.L_x_330:
[----:B------:R-:W-:Y:S01]  /*8e50*/  @!P6 IMAD R43, R43, R17, R2 ;  /* 0x000000112b2be224 */ /* 0x000fe200078e0202 */
[----:B------:R-:W-:Y:S04]  /*8e60*/  BSSY B1, `(.L_x_332) ;  /* 0x0000006000017945 */ /* 0x000fe80003800000 */
[----:B------:R0:W-:Y:S01]  /*8e70*/  @!P6 STG.E.U8 desc[UR36][R8.64+0x21], R43 ;  /* 0x0000212b0800e986 */ /* 0x0001e2000c101124 */
[----:B------:R-:W-:Y:S05]  /*8e80*/  @P1 BRA `(.L_x_333) ;  /* 0x00000000000c1947 */ /* 0x000fea0003800000 */
[----:B------:R-:W0:Y:S02]  /*8e90*/  LDG.E.U8 R16, desc[UR36][R14.64+0x28] ;  /* 0x000028240e107981 */ /* 0x000e24000c1e1100 */
[----:B0-----:R-:W-:-:S05]  /*8ea0*/  PRMT R3, R16, 0x8880, RZ ;  /* 0x0000888010037816 */ /* 0x001fca00000000ff */
[----:B------:R-:W-:-:S07]  /*8eb0*/  IMAD R2, R3, R18, RZ ;  /* 0x0000001203027224 */ /* 0x000fce00078e02ff */
.L_x_333:
[----:B------:R-:W-:Y:S05]  /*8ec0*/  BSYNC B1 ;  /* 0x0000000000017941 */ /* 0x000fea0003800000 */
.L_x_332:
        /* <DEDUP_REMOVED lines=12> */
.L_x_335:
[----:B------:R-:W-:Y:S05]  /*8f90*/  BSYNC B1 ;  /* 0x0000000000017941 */ /* 0x000fea0003800000 */
.L_x_334:
[----:B------:R-:W-:Y:S01]  /*8fa0*/  @!P4 IMAD R45, R45, R17, R2 ;  /* 0x000000112d2dc224 */ /* 0x000fe200078e0202 */
[----:B------:R-:W-:Y:S04]  /*8fb0*/  BSSY B1, `(.L_x_336) ;  /* 0x0000006000017945 */ /* 0x000fe80003800000 */
[----:B------:R0:W-:Y:S01]  /*8fc0*/  @!P4 STG.E.U8 desc[UR36][R6.64+0x29], R45 ;  /* 0x0000292d0600c986 */ /* 0x0001e2000c101124 */
[----:B------:R-:W-:Y:S05]  /*8fd0*/  @P3 BRA `(.L_x_337) ;  /* 0x00000000000c3947 */ /* 0x000fea0003800000 */
[----:B------:R-:W0:Y:S02]  /*8fe0*/  LDG.E.U8 R16, desc[UR36][R156.64+0x28] ;  /* 0x000028249c107981 */ /* 0x000e24000c1e1100 */
[----:B0-----:R-:W-:-:S05]  /*8ff0*/  PRMT R3, R16, 0x8880, RZ ;  /* 0x0000888010037816 */ /* 0x001fca00000000ff */
[----:B------:R-:W-:-:S07]  /*9000*/  IMAD R2, R3, R18, RZ ;  /* 0x0000001203027224 */ /* 0x000fce00078e02ff */
.L_x_337:
[----:B------:R-:W-:Y:S05]  /*9010*/  BSYNC B1 ;  /* 0x0000000000017941 */ /* 0x000fea0003800000 */
.L_x_336:
[----:B0-----:R-:W-:Y:S01]  /*9020*/  @!P3 IMAD R3, R46, R17, R2 ;  /* 0x000000112e03b224 */ /* 0x001fe200078e0202 */
[----:B------:R-:W-:Y:S04]  /*9030*/  BSSY B1, `(.L_x_338) ;  /* 0x0000006000017945 */ /* 0x000fe80003800000 */
[----:B------:R0:W-:Y:S01]  /*9040*/  @!P3 STG.E.U8 desc[UR36][R8.64+0x28], R3 ;  /* 0x000028030800b986 */ /* 0x0001e2000c101124 */
[----:B------:R-:W-:Y:S05]  /*9050*/  @P5 BRA `(.L_x_339) ;  /* 0x00000000000c5947 */ /* 0x000fea0003800000 */
[----:B------:R-:W0:Y:S02]  /*9060*/  LDG.E.U8 R16, desc[UR36][R156.64+0x29] ;  /* 0x000029249c107981 */ /* 0x000e24000c1e1100 */
[----:B0-----:R-:W-:-:S05]  /*9070*/  PRMT R3, R16, 0x8880, RZ ;  /* 0x0000888010037816 */ /* 0x001fca00000000ff */
[----:B------:R-:W-:-:S07]  /*9080*/  IMAD R2, R3, R18, RZ ;  /* 0x0000001203027224 */ /* 0x000fce00078e02ff */
.L_x_339:
[----:B------:R-:W-:Y:S05]  /*9090*/  BSYNC B1 ;  /* 0x0000000000017941 */ /* 0x000fea0003800000 */
.L_x_338:
[----:B------:R-:W-:Y:S01]  /*90a0*/  @!P5 IMAD R47, R47, R17, R2 ;  /* 0x000000112f2fd224 */ /* 0x000fe200078e0202 */
[----:B------:R-:W-:Y:S04]  /*90b0*/  BSSY B1, `(.L_x_340) ;  /* 0x0000006000017945 */ /* 0x000fe80003800000 */
[----:B------:R0:W-:Y:S01]  /*90c0*/  @!P5 STG.E.U8 desc[UR36][R8.64+0x29], R47 ;  /* 0x0000292f0800d986 */ /* 0x0001e2000c101124 */
[----:B------:R-:W-:Y:S05]  /*90d0*/  @P6 BRA `(.L_x_341) ;  /* 0x00000000000c6947 */ /* 0x000fea0003800000 */
[----:B------:R-:W0:Y:S02]  /*90e0*/  LDG.E.U8 R16, desc[UR36][R14.64+0x30] ;  /* 0x000030240e107981 */ /* 0x000e24000c1e1100 */
[----:B0-----:R-:W-:-:S05]  /*90f0*/  PRMT R3, R16, 0x8880, RZ ;  /* 0x0000888010037816 */ /* 0x001fca00000000ff */
[----:B------:R-:W-:-:S07]  /*9100*/  IMAD R2, R3, R18, RZ ;  /* 0x0000001203027224 */ /* 0x000fce00078e02ff */
.L_x_341:
[----:B------:R-:W-:Y:S05]  /*9110*/  BSYNC B1 ;  /* 0x0000000000017941 */ /* 0x000fea0003800000 */
.L_x_340:
[----:B0-----:R-:W-:Y:S01]  /*9120*/  @!P6 IMAD R3, R48, R17, R2 ;  /* 0x000000113003e224 */ /* 0x001fe200078e0202 */
[----:B------:R-:W-:Y:S04]  /*9130*/  BSSY B1, `(.L_x_342) ;  /* 0x0000006000017945 */ /* 0x000fe80003800000 */
[----:B------:R0:W-:Y:S01]  /*9140*/  @!P6 STG.E.U8 desc[UR36][R6.64+0x30], R3 ;  /* 0x000030030600e986 */ /* 0x0001e2000c101124 */
[----:B------:R-:W-:Y:S05]  /*9150*/  @P1 BRA `(.L_x_343) ;  /* 0x00000000000c1947 */ /* 0x000fea0003800000 */
[----:B------:R-:W0:Y:S02]  /*9160*/  LDG.E.U8 R16, desc[UR36][R14.64+0x31] ;  /* 0x000031240e107981 */ /* 0x000e24000c1e1100 */
[----:B0-----:R-:W-:-:S05]  /*9170*/  PRMT R3, R16, 0x8880, RZ ;  /* 0x0000888010037816 */ /* 0x001fca00000000ff */
[----:B------:R-:W-:-:S07]  /*9180*/  IMAD R2, R3, R18, RZ ;  /* 0x0000001203027224 */ /* 0x000fce00078e02ff */
.L_x_343:
[----:B------:R-:W-:Y:S05]  /*9190*/  BSYNC B1 ;  /* 0x0000000000017941 */ /* 0x000fea0003800000 */
.L_x_342:
        /* <DEDUP_REMOVED lines=12> */
.L_x_345:
[----:B------:R-:W-:Y:S05]  /*9260*/  BSYNC B1 ;  /* 0x0000000000017941 */ /* 0x000fea0003800000 */
.L_x_344:
[----:B0-----:R-:W-:Y:S01]  /*9270*/  @!P4 IMAD R3, R50, R17, R2 ;  /* 0x000000113203c224 */ /* 0x001fe200078e0202 */
[----:B------:R-:W-:Y:S04]  /*9280*/  BSSY B1, `(.L_x_346) ;  /* 0x0000006000017945 */ /* 0x000fe80003800000 */
[----:B------:R0:W-:Y:S01]  /*9290*/  @!P4 STG.E.U8 desc[UR36][R8.64+0x30], R3 ;  /* 0x000030030800c986 */ /* 0x0001e2000c101124 */
[----:B------:R-:W-:Y:S05]  /*92a0*/  @P3 BRA `(.L_x_347) ;  /* 0x00000000000c3947 */ /* 0x000fea0003800000 */
[----:B------:R-:W0:Y:S02]  /*92b0*/  LDG.E.U8 R16, desc[UR36][R156.64+0x31] ;  /* 0x000031249c107981 */ /* 0x000e24000c1e1100 */
[----:B0-----:R-:W-:-:S05]  /*92c0*/  PRMT R3, R16, 0x8880, RZ ;  /* 0x0000888010037816 */ /* 0x001fca00000000ff */
[----:B------:R-:W-:-:S07]  /*92d0*/  IMAD R2, R3, R18, RZ ;  /* 0x0000001203027224 */ /* 0x000fce00078e02ff */
.L_x_347:
[----:B------:R-:W-:Y:S05]  /*92e0*/  BSYNC B1 ;  /* 0x0000000000017941 */ /* 0x000fea0003800000 */
.L_x_346:
[----:B------:R-:W-:Y:S01]  /*92f0*/  @!P3 IMAD R51, R51, R17, R2 ;  /* 0x000000113333b224 */ /* 0x000fe200078e0202 */
[----:B------:R-:W-:Y:S04]  /*9300*/  BSSY B1, `(.L_x_348) ;  /* 0x0000006000017945 */ /* 0x000fe80003800000 */
[----:B------:R0:W-:Y:S01]  /*9310*/  @!P3 STG.E.U8 desc[UR36][R8.64+0x31], R51 ;  /* 0x000031330800b986 */ /* 0x0001e2000c101124 */
[----:B------:R-:W-:Y:S05]  /*9320*/  @P5 BRA `(.L_x_349) ;  /* 0x00000000000c5947 */ /* 0x000fea0003800000 */
[----:B------:R-:W0:Y:S02]  /*9330*/  LDG.E.U8 R16, desc[UR36][R14.64+0x38] ;  /* 0x000038240e107981 */ /* 0x000e24000c1e1100 */
[----:B0-----:R-:W-:-:S05]  /*9340*/  PRMT R3, R16, 0x8880, RZ ;  /* 0x0000888010037816 */ /* 0x001fca00000000ff */
[----:B------:R-:W-:-:S07]  /*9350*/  IMAD R2, R3, R18, RZ ;  /* 0x0000001203027224 */ /* 0x000fce00078e02ff */
.L_x_349:
[----:B------:R-:W-:Y:S05]  /*9360*/  BSYNC B1 ;  /* 0x0000000000017941 */ /* 0x000fea0003800000 */
.L_x_348:
[----:B0-----:R-:W-:Y:S01]  /*9370*/  @!P5 IMAD R3, R52, R17, R2 ;  /* 0x000000113403d224 */ /* 0x001fe200078e0202 */
[----:B------:R-:W-:Y:S04]  /*9380*/  BSSY B1, `(.L_x_350) ;  /* 0x0000006000017945 */ /* 0x000fe80003800000 */
[----:B------:R0:W-:Y:S01]  /*9390*/  @!P5 STG.E.U8 desc[UR36][R6.64+0x38], R3 ;  /* 0x000038030600d986 */ /* 0x0001e2000c101124 */
[----:B------:R-:W-:Y:S05]  /*93a0*/  @P6 BRA `(.L_x_351) ;  /* 0x00000000000c6947 */ /* 0x000fea0003800000 */
[----:B------:R-:W0:Y:S02]  /*93b0*/  LDG.E.U8 R16, desc[UR36][R14.64+0x39] ;  /* 0x000039240e107981 */ /* 0x000e24000c1e1100 */
[----:B0-----:R-:W-:-:S05]  /*93c0*/  PRMT R3, R16, 0x8880, RZ ;  /* 0x0000888010037816 */ /* 0x001fca00000000ff */
[----:B------:R-:W-:-:S07]  /*93d0*/  IMAD R2, R3, R18, RZ ;  /* 0x0000001203027224 */ /* 0x000fce00078e02ff */
.L_x_351:
[----:B------:R-:W-:Y:S05]  /*93e0*/  BSYNC B1 ;  /* 0x0000000000017941 */ /* 0x000fea0003800000 */
.L_x_350:
[----:B------:R-:W-:Y:S01]  /*93f0*/  @!P6 IMAD R53, R53, R17, R2 ;  /* 0x000000113535e224 */ /* 0x000fe200078e0202 */
[----:B------:R-:W-:Y:S04]  /*9400*/  BSSY B1, `(.L_x_352) ;  /* 0x0000006000017945 */ /* 0x000fe80003800000 */
[----:B------:R0:W-:Y:S01]  /*9410*/  @!P6 STG.E.U8 desc[UR36][R6.64+0x39], R53 ;  /* 0x000039350600e986 */ /* 0x0001e2000c101124 */
[----:B------:R-:W-:Y:S05]  /*9420*/  @P1 BRA `(.L_x_353) ;  /* 0x00000000000c1947 */ /* 0x000fea0003800000 */
[----:B------:R-:W0:Y:S02]  /*9430*/  LDG.E.U8 R16, desc[UR36][R156.64+0x38] ;  /* 0x000038249c107981 */ /* 0x000e24000c1e1100 */
[----:B0-----:R-:W-:-:S05]  /*9440*/  PRMT R3, R16, 0x8880, RZ ;  /* 0x0000888010037816 */ /* 0x001fca00000000ff */
[----:B------:R-:W-:-:S07]  /*9450*/  IMAD R2, R3, R18, RZ ;  /* 0x0000001203027224 */ /* 0x000fce00078e02ff */
.L_x_353:
[----:B------:R-:W-:Y:S05]  /*9460*/  BSYNC B1 ;  /* 0x0000000000017941 */ /* 0x000fea0003800000 */
.L_x_352:
        /* <DEDUP_REMOVED lines=12> */
.L_x_355:
[----:B------:R-:W-:Y:S05]  /*9530*/  BSYNC B1 ;  /* 0x0000000000017941 */ /* 0x000fea0003800000 */
.L_x_354:
[----:B------:R-:W-:Y:S01]  /*9540*/  @!P4 IMAD R55, R55, R17, R2 ;  /* 0x000000113737c224 */ /* 0x000fe200078e0202 */
[----:B------:R-:W-:Y:S04]  /*9550*/  BSSY B1, `(.L_x_356) ;  /* 0x0000006000017945 */ /* 0x000fe80003800000 */
[----:B------:R0:W-:Y:S01]  /*9560*/  @!P4 STG.E.U8 desc[UR36][R8.64+0x39], R55 ;  /* 0x000039370800c986 */ /* 0x0001e2000c101124 */
[----:B------:R-:W-:Y:S05]  /*9570*/  @P3 BRA `(.L_x_357) ;  /* 0x00000000000c3947 */ /* 0x000fea0003800000 */
[----:B------:R-:W0:Y:S02]  /*9580*/  LDG.E.U8 R16, desc[UR36][R14.64+0x40] ;  /* 0x000040240e107981 */ /* 0x000e24000c1e1100 */
[----:B0-----:R-:W-:-:S05]  /*9590*/  PRMT R3, R16, 0x8880, RZ ;  /* 0x0000888010037816 */ /* 0x001fca00000000ff */
[----:B------:R-:W-:-:S07]  /*95a0*/  IMAD R2, R3, R18, RZ ;  /* 0x0000001203027224 */ /* 0x000fce00078e02ff */
.L_x_357:
[----:B------:R-:W-:Y:S05]  /*95b0*/  BSYNC B1 ;  /* 0x0000000000017941 */ /* 0x000fea0003800000 */
.L_x_356:
[----:B0-----:R-:W-:Y:S01]  /*95c0*/  @!P3 IMAD R3, R56, R17, R2 ;  /* 0x000000113803b224 */ /* 0x001fe200078e0202 */
[----:B------:R-:W-:Y:S04]  /*95d0*/  BSSY B1, `(.L_x_358) ;  /* 0x0000006000017945 */ /* 0x000fe80003800000 */
[----:B------:R0:W-:Y:S01]  /*95e0*/  @!P3 STG.E.U8 desc[UR36][R6.64+0x40], R3 ;  /* 0x000040030600b986 */ /* 0x0001e2000c101124 */
[----:B------:R-:W-:Y:S05]  /*95f0*/  @P5 BRA `(.L_x_359) ;  /* 0x00000000000c5947 */ /* 0x000fea0003800000 */
[----:B------:R-:W0:Y:S02]  /*9600*/  LDG.E.U8 R16, desc[UR36][R14.64+0x41] ;  /* 0x000041240e107981 */ /* 0x000e24000c1e1100 */
[----:B0-----:R-:W-:-:S05]  /*9610*/  PRMT R3, R16, 0x8880, RZ ;  /* 0x0000888010037816 */ /* 0x001fca00000000ff */
[----:B------:R-:W-:-:S07]  /*9620*/  IMAD R2, R3, R18, RZ ;  /* 0x0000001203027224 */ /* 0x000fce00078e02ff */
.L_x_359:
[----:B------:R-:W-:Y:S05]  /*9630*/  BSYNC B1 ;  /* 0x0000000000017941 */ /* 0x000fea0003800000 */
.L_x_358:
[----:B------:R-:W-:Y:S01]  /*9640*/  @!P5 IMAD R57, R57, R17, R2 ;  /* 0x000000113939d224 */ /* 0x000fe200078e0202 */
[----:B------:R-:W-:Y:S04]  /*9650*/  BSSY B1, `(.L_x_360) ;  /* 0x0000006000017945 */ /* 0x000fe80003800000 */
[----:B------:R0:W-:Y:S01]  /*9660*/  @!P5 STG.E.U8 desc[UR36][R6.64+0x41], R57 ;  /* 0x000041390600d986 */ /* 0x0001e2000c101124 */
[----:B------:R-:W-:Y:S05]  /*9670*/  @P6 BRA `(.L_x_361) ;  /* 0x00000000000c6947 */ /* 0x000fea0003800000 */
[----:B------:R-:W0:Y:S02]  /*9680*/  LDG.E.U8 R16, desc[UR36][R156.64+0x40] ;  /* 0x000040249c107981 */ /* 0x000e24000c1e1100 */
[----:B0-----:R-:W-:-:S05]  /*9690*/  PRMT R3, R16, 0x8880, RZ ;  /* 0x0000888010037816 */ /* 0x001fca00000000ff */
[----:B------:R-:W-:-:S07]  /*96a0*/  IMAD R2, R3, R18, RZ ;  /* 0x0000001203027224 */ /* 0x000fce00078e02ff */
.L_x_361:
[----:B------:R-:W-:Y:S05]  /*96b0*/  BSYNC B1 ;  /* 0x0000000000017941 */ /* 0x000fea0003800000 */
.L_x_360:
[----:B0-----:R-:W-:Y:S01]  /*96c0*/  @!P6 IMAD R3, R58, R17, R2 ;  /* 0x000000113a03e224 */ /* 0x001fe200078e0202 */
[----:B------:R-:W-:Y:S04]  /*96d0*/  BSSY B1, `(.L_x_362) ;  /* 0x0000006000017945 */ /* 0x000fe80003800000 */
[----:B------:R0:W-:Y:S01]  /*96e0*/  @!P6 STG.E.U8 desc[UR36][R8.64+0x40], R3 ;  /* 0x000040030800e986 */ /* 0x0001e2000c101124 */
[----:B------:R-:W-:Y:S05]  /*96f0*/  @P1 BRA `(.L_x_363) ;  /* 0x00000000000c1947 */ /* 0x000fea0003800000 */
[----:B------:R-:W0:Y:S02]  /*9700*/  LDG.E.U8 R16, desc[UR36][R156.64+0x41] ;  /* 0x000041249c107981 */ /* 0x000e24000c1e1100 */
[----:B0-----:R-:W-:-:S05]  /*9710*/  PRMT R3, R16, 0x8880, RZ ;  /* 0x0000888010037816 */ /* 0x001fca00000000ff */
[----:B------:R-:W-:-:S07]  /*9720*/  IMAD R2, R3, R18, RZ ;  /* 0x0000001203027224 */ /* 0x000fce00078e02ff */
.L_x_363:
[----:B------:R-:W-:Y:S05]  /*9730*/  BSYNC B1 ;  /* 0x0000000000017941 */ /* 0x000fea0003800000 */
.L_x_362:
        /* <DEDUP_REMOVED lines=12> */
.L_x_365:
[----:B------:R-:W-:Y:S05]  /*9800*/  BSYNC B1 ;  /* 0x0000000000017941 */ /* 0x000fea0003800000 */
.L_x_364:
[----:B0-----:R-:W-:Y:S01]  /*9810*/  @!P4 IMAD R3, R60, R17, R2 ;  /* 0x000000113c03c224 */ /* 0x001fe200078e0202 */
[----:B------:R-:W-:Y:S04]  /*9820*/  BSSY B1, `(.L_x_366) ;  /* 0x0000006000017945 */ /* 0x000fe80003800000 */
[----:B------:R0:W-:Y:S01]  /*9830*/  @!P4 STG.E.U8 desc[UR36][R6.64+0x48], R3 ;  /* 0x000048030600c986 */ /* 0x0001e2000c101124 */
[----:B------:R-:W-:Y:S05]  /*9840*/  @P3 BRA `(.L_x_367) ;  /* 0x00000000000c3947 */ /* 0x000fea0003800000 */
[----:B------:R-:W0:Y:S02]  /*9850*/  LDG.E.U8 R16, desc[UR36][R14.64+0x49] ;  /* 0x000049240e107981 */ /* 0x000e24000c1e1100 */
[----:B0-----:R-:W-:-:S05]  /*9860*/  PRMT R3, R16, 0x8880, RZ ;  /* 0x0000888010037816 */ /* 0x001fca00000000ff */
[----:B------:R-:W-:-:S07]  /*9870*/  IMAD R2, R3, R18, RZ ;  /* 0x0000001203027224 */ /* 0x000fce00078e02ff */
.L_x_367:
[----:B------:R-:W-:Y:S05]  /*9880*/  BSYNC B1 ;  /* 0x0000000000017941 */ /* 0x000fea0003800000 */
.L_x_366:
[----:B------:R-:W-:Y:S01]  /*9890*/  @!P3 IMAD R61, R61, R17, R2 ;  /* 0x000000113d3db224 */ /* 0x000fe200078e0202 */
[----:B------:R-:W-:Y:S04]  /*98a0*/  BSSY B1, `(.L_x_368) ;  /* 0x0000006000017945 */ /* 0x000fe80003800000 */
[----:B------:R0:W-:Y:S01]  /*98b0*/  @!P3 STG.E.U8 desc[UR36][R6.64+0x49], R61 ;  /* 0x0000493d0600b986 */ /* 0x0001e2000c101124 */
[----:B------:R-:W-:Y:S05]  /*98c0*/  @P5 BRA `(.L_x_369) ;  /* 0x00000000000c5947 */ /* 0x000fea0003800000 */
[----:B------:R-:W0:Y:S02]  /*98d0*/  LDG.E.U8 R16, desc[UR36][R156.64+0x48] ;  /* 0x000048249c107981 */ /* 0x000e24000c1e1100 */
[----:B0-----:R-:W-:-:S05]  /*98e0*/  PRMT R3, R16, 0x8880, RZ ;  /* 0x0000888010037816 */ /* 0x001fca00000000ff */
[----:B------:R-:W-:-:S07]  /*98f0*/  IMAD R2, R3, R18, RZ ;  /* 0x0000001203027224 */ /* 0x000fce00078e02ff */
.L_x_369:
[----:B------:R-:W-:Y:S05]  /*9900*/  BSYNC B1 ;  /* 0x0000000000017941 */ /* 0x000fea0003800000 */
.L_x_368:
[----:B0-----:R-:W-:Y:S01]  /*9910*/  @!P5 IMAD R3, R62, R17, R2 ;  /* 0x000000113e03d224 */ /* 0x001fe200078e0202 */
[----:B------:R-:W-:Y:S04]  /*9920*/  BSSY B1, `(.L_x_370) ;  /* 0x0000006000017945 */ /* 0x000fe80003800000 */
[----:B------:R0:W-:Y:S01]  /*9930*/  @!P5 STG.E.U8 desc[UR36][R8.64+0x48], R3 ;  /* 0x000048030800d986 */ /* 0x0001e2000c101124 */
[----:B------:R-:W-:Y:S05]  /*9940*/  @P6 BRA `(.L_x_371) ;  /* 0x00000000000c6947 */ /* 0x000fea0003800000 */
[----:B------:R-:W0:Y:S02]  /*9950*/  LDG.E.U8 R16, desc[UR36][R156.64+0x49] ;  /* 0x000049249c107981 */ /* 0x000e24000c1e1100 */
[----:B0-----:R-:W-:-:S05]  /*9960*/  PRMT R3, R16, 0x8880, RZ ;  /* 0x0000888010037816 */ /* 0x001fca00000000ff */
[----:B------:R-:W-:-:S07]  /*9970*/  IMAD R2, R3, R18, RZ ;  /* 0x0000001203027224 */ /* 0x000fce00078e02ff */
.L_x_371:
[----:B------:R-:W-:Y:S05]  /*9980*/  BSYNC B1 ;  /* 0x0000000000017941 */ /* 0x000fea0003800000 */
.L_x_370:
[----:B------:R-:W-:Y:S01]  /*9990*/  @!P6 IMAD R63, R63, R17, R2 ;  /* 0x000000113f3fe224 */ /* 0x000fe200078e0202 */
[----:B------:R-:W-:Y:S04]  /*99a0*/  BSSY B1, `(.L_x_372) ;  /* 0x0000006000017945 */ /* 0x000fe80003800000 */
[----:B------:R0:W-:Y:S01]  /*99b0*/  @!P6 STG.E.U8 desc[UR36][R8.64+0x49], R63 ;  /* 0x0000493f0800e986 */ /* 0x0001e2000c101124 */
[----:B------:R-:W-:Y:S05]  /*99c0*/  @P1 BRA `(.L_x_373) ;  /* 0x00000000000c1947 */ /* 0x000fea0003800000 */
[----:B------:R-:W0:Y:S02]  /*99d0*/  LDG.E.U8 R16, desc[UR36][R14.64+0x50] ;  /* 0x000050240e107981 */ /* 0x000e24000c1e1100 */
[----:B0-----:R-:W-:-:S05]  /*99e0*/  PRMT R3, R16, 0x8880, RZ ;  /* 0x0000888010037816 */ /* 0x001fca00000000ff */
[----:B------:R-:W-:-:S07]  /*99f0*/  IMAD R2, R3, R18, RZ ;  /* 0x0000001203027224 */ /* 0x000fce00078e02ff */
.L_x_373:
[----:B------:R-:W-:Y:S05]  /*9a00*/  BSYNC B1 ;  /* 0x0000000000017941 */ /* 0x000fea0003800000 */
.L_x_372:
        /* <DEDUP_REMOVED lines=12> */
.L_x_375:
[----:B------:R-:W-:Y:S05]  /*9ad0*/  BSYNC B1 ;  /* 0x0000000000017941 */ /* 0x000fea0003800000 */
.L_x_374:
[----:B------:R-:W-:Y:S01]  /*9ae0*/  @!P4 IMAD R65, R65, R17, R2 ;  /* 0x000000114141c224 */ /* 0x000fe200078e0202 */
[----:B------:R-:W-:Y:S04]  /*9af0*/  BSSY B1, `(.L_x_376) ;  /* 0x0000006000017945 */ /* 0x000fe80003800000 */
[----:B------:R0:W-:Y:S01]  /*9b00*/  @!P4 STG.E.U8 desc[UR36][R6.64+0x51], R65 ;  /* 0x000051410600c986 */ /* 0x0001e2000c101124 */
[----:B------:R-:W-:Y:S05]  /*9b10*/  @P3 BRA `(.L_x_377) ;  /* 0x00000000000c3947 */ /* 0x000fea0003800000 */
[----:B------:R-:W0:Y:S02]  /*9b20*/  LDG.E.U8 R16, desc[UR36][R156.64+0x50] ;  /* 0x000050249c107981 */ /* 0x000e24000c1e1100 */
[----:B0-----:R-:W-:-:S05]  /*9b30*/  PRMT R3, R16, 0x8880, RZ ;  /* 0x0000888010037816 */ /* 0x001fca00000000ff */
[----:B------:R-:W-:-:S07]  /*9b40*/  IMAD R2, R3, R18, RZ ;  /* 0x0000001203027224 */ /* 0x000fce00078e02ff */
.L_x_377:
[----:B------:R-:W-:Y:S05]  /*9b50*/  BSYNC B1 ;  /* 0x0000000000017941 */ /* 0x000fea0003800000 */
.L_x_376:
[----:B0-----:R-:W-:Y:S01]  /*9b60*/  @!P3 IMAD R3, R66, R17, R2 ;  /* 0x000000114203b224 */ /* 0x001fe200078e0202 */
[----:B------:R-:W-:Y:S04]  /*9b70*/  BSSY B1, `(.L_x_378) ;  /* 0x0000006000017945 */ /* 0x000fe80003800000 */
[----:B------:R0:W-:Y:S01]  /*9b80*/  @!P3 STG.E.U8 desc[UR36][R8.64+0x50], R3 ;  /* 0x000050030800b986 */ /* 0x0001e2000c101124 */
[----:B------:R-:W-:Y:S05]  /*9b90*/  @P5 BRA `(.L_x_379) ;  /* 0x00000000000c5947 */ /* 0x000fea0003800000 */
[----:B------:R-:W0:Y:S02]  /*9ba0*/  LDG.E.U8 R16, desc[UR36][R156.64+0x51] ;  /* 0x000051249c107981 */ /* 0x000e24000c1e1100 */
[----:B0-----:R-:W-:-:S05]  /*9bb0*/  PRMT R3, R16, 0x8880, RZ ;  /* 0x0000888010037816 */ /* 0x001fca00000000ff */
[----:B------:R-:W-:-:S07]  /*9bc0*/  IMAD R2, R3, R18, RZ ;  /* 0x0000001203027224 */ /* 0x000fce00078e02ff */
.L_x_379:
[----:B------:R-:W-:Y:S05]  /*9bd0*/  BSYNC B1 ;  /* 0x0000000000017941 */ /* 0x000fea0003800000 */
.L_x_378:
[----:B------:R-:W-:Y:S01]  /*9be0*/  @!P5 IMAD R67, R67, R17, R2 ;  /* 0x000000114343d224 */ /* 0x000fe200078e0202 */
[----:B------:R-:W-:Y:S04]  /*9bf0*/  BSSY B1, `(.L_x_380) ;  /* 0x0000006000017945 */ /* 0x000fe80003800000 */
[----:B------:R0:W-:Y:S01]  /*9c00*/  @!P5 STG.E.U8 desc[UR36][R8.64+0x51], R67 ;  /* 0x000051430800d986 */ /* 0x0001e2000c101124 */
[----:B------:R-:W-:Y:S05]  /*9c10*/  @P6 BRA `(.L_x_381) ;  /* 0x00000000000c6947 */ /* 0x000fea0003800000 */
[----:B------:R-:W0:Y:S02]  /*9c20*/  LDG.E.U8 R16, desc[UR36][R14.64+0x58] ;  /* 0x000058240e107981 */ /* 0x000e24000c1e1100 */
[----:B0-----:R-:W-:-:S05]  /*9c30*/  PRMT R3, R16, 0x8880, RZ ;  /* 0x0000888010037816 */ /* 0x001fca00000000ff */
[----:B------:R-:W-:-:S07]  /*9c40*/  IMAD R2, R3, R18, RZ ;  /* 0x0000001203027224 */ /* 0x000fce00078e02ff */
.L_x_381:
[----:B------:R-:W-:Y:S05]  /*9c50*/  BSYNC B1 ;  /* 0x0000000000017941 */ /* 0x000fea0003800000 */
.L_x_380:
[----:B0-----:R-:W-:Y:S01]  /*9c60*/  @!P6 IMAD R3, R68, R17, R2 ;  /* 0x000000114403e224 */ /* 0x001fe200078e0202 */
[----:B------:R-:W-:Y:S04]  /*9c70*/  BSSY B1, `(.L_x_382) ;  /* 0x0000006000017945 */ /* 0x000fe80003800000 */
[----:B------:R0:W-:Y:S01]  /*9c80*/  @!P6 STG.E.U8 desc[UR36][R6.64+0x58], R3 ;  /* 0x000058030600e986 */ /* 0x0001e2000c101124 */
[----:B------:R-:W-:Y:S05]  /*9c90*/  @P1 BRA `(.L_x_383) ;  /* 0x00000000000c1947 */ /* 0x000fea0003800000 */
[----:B------:R-:W0:Y:S02]  /*9ca0*/  LDG.E.U8 R16, desc[UR36][R14.64+0x59] ;  /* 0x000059240e107981 */ /* 0x000e24000c1e1100 */
[----:B0-----:R-:W-:-:S05]  /*9cb0*/  PRMT R3, R16, 0x8880, RZ ;  /* 0x0000888010037816 */ /* 0x001fca00000000ff */
[----:B------:R-:W-:-:S07]  /*9cc0*/  IMAD R2, R3, R18, RZ ;  /* 0x0000001203027224 */ /* 0x000fce00078e02ff */
.L_x_383:
[----:B------:R-:W-:Y:S05]  /*9cd0*/  BSYNC B1 ;  /* 0x0000000000017941 */ /* 0x000fea0003800000 */
.L_x_382:
        /* <DEDUP_REMOVED lines=12> */
.L_x_385:
[----:B------:R-:W-:Y:S05]  /*9da0*/  BSYNC B1 ;  /* 0x0000000000017941 */ /* 0x000fea0003800000 */
.L_x_384:
[----:B0-----:R-:W-:Y:S01]  /*9db0*/  @!P4 IMAD R3, R70, R17, R2 ;  /* 0x000000114603c224 */ /* 0x001fe200078e0202 */
[----:B------:R-:W-:Y:S04]  /*9dc0*/  BSSY B1, `(.L_x_386) ;  /* 0x0000006000017945 */ /* 0x000fe80003800000 */
[----:B------:R0:W-:Y:S01]  /*9dd0*/  @!P4 STG.E.U8 desc[UR36][R8.64+0x58], R3 ;  /* 0x000058030800c986 */ /* 0x0001e2000c101124 */
[----:B------:R-:W-:Y:S05]  /*9de0*/  @P3 BRA `(.L_x_387) ;  /* 0x00000000000c3947 */ /* 0x000fea0003800000 */
[----:B------:R-:W0:Y:S02]  /*9df0*/  LDG.E.U8 R16, desc[UR36][R156.64+0x59] ;  /* 0x000059249c107981 */ /* 0x000e24000c1e1100 */
[----:B0-----:R-:W-:-:S05]  /*9e00*/  PRMT R3, R16, 0x8880, RZ ;  /* 0x0000888010037816 */ /* 0x001fca00000000ff */
[----:B------:R-:W-:-:S07]  /*9e10*/  IMAD R2, R3, R18, RZ ;  /* 0x0000001203027224 */ /* 0x000fce00078e02ff */
.L_x_387:
[----:B------:R-:W-:Y:S05]  /*9e20*/  BSYNC B1 ;  /* 0x0000000000017941 */ /* 0x000fea0003800000 */
.L_x_386:
[----:B------:R-:W-:Y:S01]  /*9e30*/  @!P3 IMAD R71, R71, R17, R2 ;  /* 0x000000114747b224 */ /* 0x000fe200078e0202 */
[----:B------:R-:W-:Y:S04]  /*9e40*/  BSSY B1, `(.L_x_388) ;  /* 0x0000006000017945 */ /* 0x000fe80003800000 */
[----:B------:R0:W-:Y:S01]  /*9e50*/  @!P3 STG.E.U8 desc[UR36][R8.64+0x59], R71 ;  /* 0x000059470800b986 */ /* 0x0001e2000c101124 */
[----:B------:R-:W-:Y:S05]  /*9e60*/  @P5 BRA `(.L_x_389) ;  /* 0x00000000000c5947 */ /* 0x000fea0003800000 */
[----:B------:R-:W0:Y:S02]  /*9e70*/  LDG.E.U8 R16, desc[UR36][R14.64+0x60] ;  /* 0x000060240e107981 */ /* 0x000e24000c1e1100 */
[----:B0-----:R-:W-:-:S05]  /*9e80*/  PRMT R3, R16, 0x8880, RZ ;  /* 0x0000888010037816 */ /* 0x001fca00000000ff */
[----:B------:R-:W-:-:S07]  /*9e90*/  IMAD R2, R3, R18, RZ ;  /* 0x0000001203027224 */ /* 0x000fce00078e02ff */
.L_x_389:
[----:B------:R-:W-:Y:S05]  /*9ea0*/  BSYNC B1 ;  /* 0x0000000000017941 */ /* 0x000fea0003800000 */
.L_x_388:
[----:B0-----:R-:W-:Y:S01]  /*9eb0*/  @!P5 IMAD R3, R72, R17, R2 ;  /* 0x000000114803d224 */ /* 0x001fe200078e0202 */
[----:B------:R-:W-:Y:S04]  /*9ec0*/  BSSY B1, `(.L_x_390) ;  /* 0x0000006000017945 */ /* 0x000fe80003800000 */
[----:B------:R0:W-:Y:S01]  /*9ed0*/  @!P5 STG.E.U8 desc[UR36][R6.64+0x60], R3 ;  /* 0x000060030600d986 */ /* 0x0001e2000c101124 */
[----:B------:R-:W-:Y:S05]  /*9ee0*/  @P6 BRA `(.L_x_391) ;  /* 0x00000000000c6947 */ /* 0x000fea0003800000 */
[----:B------:R-:W0:Y:S02]  /*9ef0*/  LDG.E.U8 R16, desc[UR36][R14.64+0x61] ;  /* 0x000061240e107981 */ /* 0x000e24000c1e1100 */
[----:B0-----:R-:W-:-:S05]  /*9f00*/  PRMT R3, R16, 0x8880, RZ ;  /* 0x0000888010037816 */ /* 0x001fca00000000ff */
[----:B------:R-:W-:-:S07]  /*9f10*/  IMAD R2, R3, R18, RZ ;  /* 0x0000001203027224 */ /* 0x000fce00078e02ff */
.L_x_391:
[----:B------:R-:W-:Y:S05]  /*9f20*/  BSYNC B1 ;  /* 0x0000000000017941 */ /* 0x000fea0003800000 */
.L_x_390:
[----:B------:R-:W-:Y:S01]  /*9f30*/  @!P6 IMAD R73, R73, R17, R2 ;  /* 0x000000114949e224 */ /* 0x000fe200078e0202 */
[----:B------:R-:W-:Y:S04]  /*9f40*/  BSSY B1, `(.L_x_392) ;  /* 0x0000006000017945 */ /* 0x000fe80003800000 */
[----:B------:R0:W-:Y:S01]  /*9f50*/  @!P6 STG.E.U8 desc[UR36][R6.64+0x61], R73 ;  /* 0x000061490600e986 */ /* 0x0001e2000c101124 */
[----:B------:R-:W-:Y:S05]  /*9f60*/  @P1 BRA `(.L_x_393) ;  /* 0x00000000000c1947 */ /* 0x000fea0003800000 */
[----:B------:R-:W0:Y:S02]  /*9f70*/  LDG.E.U8 R16, desc[UR36][R156.64+0x60] ;  /* 0x000060249c107981 */ /* 0x000e24000c1e1100 */
[----:B0-----:R-:W-:-:S05]  /*9f80*/  PRMT R3, R16, 0x8880, RZ ;  /* 0x0000888010037816 */ /* 0x001fca00000000ff */
[----:B------:R-:W-:-:S07]  /*9f90*/  IMAD R2, R3, R18, RZ ;  /* 0x0000001203027224 */ /* 0x000fce00078e02ff */
.L_x_393:
[----:B------:R-:W-:Y:S05]  /*9fa0*/  BSYNC B1 ;  /* 0x0000000000017941 */ /* 0x000fea0003800000 */
.L_x_392:
        /* <DEDUP_REMOVED lines=12> */
.L_x_395:
[----:B------:R-:W-:Y:S05]  /*a070*/  BSYNC B1 ;  /* 0x0000000000017941 */ /* 0x000fea0003800000 */
.L_x_394:
[----:B------:R-:W-:Y:S01]  /*a080*/  @!P4 IMAD R75, R75, R17, R2 ;  /* 0x000000114b4bc224 */ /* 0x000fe200078e0202 */
[----:B------:R-:W-:Y:S04]  /*a090*/  BSSY B1, `(.L_x_396) ;  /* 0x0000006000017945 */ /* 0x000fe80003800000 */
[----:B------:R0:W-:Y:S01]  /*a0a0*/  @!P4 STG.E.U8 desc[UR36][R8.64+0x61], R75 ;  /* 0x0000614b0800c986 */ /* 0x0001e2000c101124 */
[----:B------:R-:W-:Y:S05]  /*a0b0*/  @P3 BRA `(.L_x_397) ;  /* 0x00000000000c3947 */ /* 0x000fea0003800000 */
[----:B------:R-:W0:Y:S02]  /*a0c0*/  LDG.E.U8 R16, desc[UR36][R14.64+0x68] ;  /* 0x000068240e107981 */ /* 0x000e24000c1e1100 */
[----:B0-----:R-:W-:-:S05]  /*a0d0*/  PRMT R3, R16, 0x8880, RZ ;  /* 0x0000888010037816 */ /* 0x001fca00000000ff */
[----:B------:R-:W-:-:S07]  /*a0e0*/  IMAD R2, R3, R18, RZ ;  /* 0x0000001203027224 */ /* 0x000fce00078e02ff */
.L_x_397:
[----:B------:R-:W-:Y:S05]  /*a0f0*/  BSYNC B1 ;  /* 0x0000000000017941 */ /* 0x000fea0003800000 */
.L_x_396:
[----:B0-----:R-:W-:Y:S01]  /*a100*/  @!P3 IMAD R3, R76, R17, R2 ;  /* 0x000000114c03b224 */ /* 0x001fe200078e0202 */
[----:B------:R-:W-:Y:S04]  /*a110*/  BSSY B1, `(.L_x_398) ;  /* 0x0000006000017945 */ /* 0x000fe80003800000 */
[----:B------:R0:W-:Y:S01]  /*a120*/  @!P3 STG.E.U8 desc[UR36][R6.64+0x68], R3 ;  /* 0x000068030600b986 */ /* 0x0001e2000c101124 */
[----:B------:R-:W-:Y:S05]  /*a130*/  @P5 BRA `(.L_x_399) ;  /* 0x00000000000c5947 */ /* 0x000fea0003800000 */
[----:B------:R-:W0:Y:S02]  /*a140*/  LDG.E.U8 R16, desc[UR36][R14.64+0x69] ;  /* 0x000069240e107981 */ /* 0x000e24000c1e1100 */
[----:B0-----:R-:W-:-:S05]  /*a150*/  PRMT R3, R16, 0x8880, RZ ;  /* 0x0000888010037816 */ /* 0x001fca00000000ff */
[----:B------:R-:W-:-:S07]  /*a160*/  IMAD R2, R3, R18, RZ ;  /* 0x0000001203027224 */ /* 0x000fce00078e02ff */
.L_x_399:
[----:B------:R-:W-:Y:S05]  /*a170*/  BSYNC B1 ;  /* 0x0000000000017941 */ /* 0x000fea0003800000 */
.L_x_398:
[----:B------:R-:W-:Y:S01]  /*a180*/  @!P5 IMAD R77, R77, R17, R2 ;  /* 0x000000114d4dd224 */ /* 0x000fe200078e0202 */
[----:B------:R-:W-:Y:S04]  /*a190*/  BSSY B1, `(.L_x_400) ;  /* 0x0000006000017945 */ /* 0x000fe80003800000 */
[----:B------:R0:W-:Y:S01]  /*a1a0*/  @!P5 STG.E.U8 desc[UR36][R6.64+0x69], R77 ;  /* 0x0000694d0600d986 */ /* 0x0001e2000c101124 */
[----:B------:R-:W-:Y:S05]  /*a1b0*/  @P6 BRA `(.L_x_401) ;  /* 0x00000000000c6947 */ /* 0x000fea0003800000 */
[----:B------:R-:W0:Y:S02]  /*a1c0*/  LDG.E.U8 R16, desc[UR36][R156.64+0x68] ;  /* 0x000068249c107981 */ /* 0x000e24000c1e1100 */
[----:B0-----:R-:W-:-:S05]  /*a1d0*/  PRMT R3, R16, 0x8880, RZ ;  /* 0x0000888010037816 */ /* 0x001fca00000000ff */
[----:B------:R-:W-:-:S07]  /*a1e0*/  IMAD R2, R3, R18, RZ ;  /* 0x0000001203027224 */ /* 0x000fce00078e02ff */
.L_x_401:
[----:B------:R-:W-:Y:S05]  /*a1f0*/  BSYNC B1 ;  /* 0x0000000000017941 */ /* 0x000fea0003800000 */
.L_x_400:
[----:B0-----:R-:W-:Y:S01]  /*a200*/  @!P6 IMAD R3, R78, R17, R2 ;  /* 0x000000114e03e224 */ /* 0x001fe200078e0202 */
[----:B------:R-:W-:Y:S04]  /*a210*/  BSSY B1, `(.L_x_402) ;  /* 0x0000006000017945 */ /* 0x000fe80003800000 */
[----:B------:R0:W-:Y:S01]  /*a220*/  @!P6 STG.E.U8 desc[UR36][R8.64+0x68], R3 ;  /* 0x000068030800e986 */ /* 0x0001e2000c101124 */
[----:B------:R-:W-:Y:S05]  /*a230*/  @P1 BRA `(.L_x_403) ;  /* 0x00000000000c1947 */ /* 0x000fea0003800000 */
[----:B------:R-:W0:Y:S02]  /*a240*/  LDG.E.U8 R16, desc[UR36][R156.64+0x69] ;  /* 0x000069249c107981 */ /* 0x000e24000c1e1100 */
[----:B0-----:R-:W-:-:S05]  /*a250*/  PRMT R3, R16, 0x8880, RZ ;  /* 0x0000888010037816 */ /* 0x001fca00000000ff */
[----:B------:R-:W-:-:S07]  /*a260*/  IMAD R2, R3, R18, RZ ;  /* 0x0000001203027224 */ /* 0x000fce00078e02ff */
.L_x_403:
[----:B------:R-:W-:Y:S05]  /*a270*/  BSYNC B1 ;  /* 0x0000000000017941 */ /* 0x000fea0003800000 */
.L_x_402:
        /* <DEDUP_REMOVED lines=12> */
.L_x_405:
[----:B------:R-:W-:Y:S05]  /*a340*/  BSYNC B1 ;  /* 0x0000000000017941 */ /* 0x000fea0003800000 */
.L_x_404:
[----:B0-----:R-:W-:Y:S01]  /*a350*/  @!P4 IMAD R3, R80, R17, R2 ;  /* 0x000000115003c224 */ /* 0x001fe200078e0202 */
[----:B------:R-:W-:Y:S04]  /*a360*/  BSSY B1, `(.L_x_406) ;  /* 0x0000006000017945 */ /* 0x000fe80003800000 */
[----:B------:R0:W-:Y:S01]  /*a370*/  @!P4 STG.E.U8 desc[UR36][R6.64+0x70], R3 ;  /* 0x000070030600c986 */ /* 0x0001e2000c101124 */
[----:B------:R-:W-:Y:S05]  /*a380*/  @P3 BRA `(.L_x_407) ;  /* 0x00000000000c3947 */ /* 0x000fea0003800000 */
[----:B------:R-:W0:Y:S02]  /*a390*/  LDG.E.U8 R16, desc[UR36][R14.64+0x71] ;  /* 0x000071240e107981 */ /* 0x000e24000c1e1100 */
[----:B0-----:R-:W-:-:S05]  /*a3a0*/  PRMT R3, R16, 0x8880, RZ ;  /* 0x0000888010037816 */ /* 0x001fca00000000ff */
[----:B------:R-:W-:-:S07]  /*a3b0*/  IMAD R2, R3, R18, RZ ;  /* 0x0000001203027224 */ /* 0x000fce00078e02ff */
.L_x_407:
[----:B------:R-:W-:Y:S05]  /*a3c0*/  BSYNC B1 ;  /* 0x0000000000017941 */ /* 0x000fea0003800000 */
.L_x_406:
[----:B------:R-:W-:Y:S01]  /*a3d0*/  @!P3 IMAD R81, R81, R17, R2 ;  /* 0x000000115151b224 */ /* 0x000fe200078e0202 */
[----:B------:R-:W-:Y:S04]  /*a3e0*/  BSSY B1, `(.L_x_408) ;  /* 0x0000006000017945 */ /* 0x000fe80003800000 */
[----:B------:R0:W-:Y:S01]  /*a3f0*/  @!P3 STG.E.U8 desc[UR36][R6.64+0x71], R81 ;  /* 0x000071510600b986 */ /* 0x0001e2000c101124 */
[----:B------:R-:W-:Y:S05]  /*a400*/  @P5 BRA `(.L_x_409) ;  /* 0x00000000000c5947 */ /* 0x000fea0003800000 */
[----:B------:R-:W0:Y:S02]  /*a410*/  LDG.E.U8 R16, desc[UR36][R156.64+0x70] ;  /* 0x000070249c107981 */ /* 0x000e24000c1e1100 */
[----:B0-----:R-:W-:-:S05]  /*a420*/  PRMT R3, R16, 0x8880, RZ ;  /* 0x0000888010037816 */ /* 0x001fca00000000ff */
[----:B------:R-:W-:-:S07]  /*a430*/  IMAD R2, R3, R18, RZ ;  /* 0x0000001203027224 */ /* 0x000fce00078e02ff */
.L_x_409:
[----:B------:R-:W-:Y:S05]  /*a440*/  BSYNC B1 ;  /* 0x0000000000017941 */ /* 0x000fea0003800000 */
.L_x_408:
[----:B0-----:R-:W-:Y:S01]  /*a450*/  @!P5 IMAD R3, R82, R17, R2 ;  /* 0x000000115203d224 */ /* 0x001fe200078e0202 */
[----:B------:R-:W-:Y:S04]  /*a460*/  BSSY B1, `(.L_x_410) ;  /* 0x0000006000017945 */ /* 0x000fe80003800000 */
[----:B------:R0:W-:Y:S01]  /*a470*/  @!P5 STG.E.U8 desc[UR36][R8.64+0x70], R3 ;  /* 0x000070030800d986 */ /* 0x0001e2000c101124 */
[----:B------:R-:W-:Y:S05]  /*a480*/  @P6 BRA `(.L_x_411) ;  /* 0x00000000000c6947 */ /* 0x000fea0003800000 */
[----:B------:R-:W0:Y:S02]  /*a490*/  LDG.E.U8 R16, desc[UR36][R156.64+0x71] ;  /* 0x000071249c107981 */ /* 0x000e24000c1e1100 */
[----:B0-----:R-:W-:-:S05]  /*a4a0*/  PRMT R3, R16, 0x8880, RZ ;  /* 0x0000888010037816 */ /* 0x001fca00000000ff */
[----:B------:R-:W-:-:S07]  /*a4b0*/  IMAD R2, R3, R18, RZ ;  /* 0x0000001203027224 */ /* 0x000fce00078e02ff */
.L_x_411:
[----:B------:R-:W-:Y:S05]  /*a4c0*/  BSYNC B1 ;  /* 0x0000000000017941 */ /* 0x000fea0003800000 */
.L_x_410:
[----:B------:R-:W-:Y:S01]  /*a4d0*/  @!P6 IMAD R83, R83, R17, R2 ;  /* 0x000000115353e224 */ /* 0x000fe200078e0202 */
[----:B------:R-:W-:Y:S04]  /*a4e0*/  BSSY B1, `(.L_x_412) ;  /* 0x0000006000017945 */ /* 0x000fe80003800000 */
[----:B------:R0:W-:Y:S01]  /*a4f0*/  @!P6 STG.E.U8 desc[UR36][R8.64+0x71], R83 ;  /* 0x000071530800e986 */ /* 0x0001e2000c101124 */
[----:B------:R-:W-:Y:S05]  /*a500*/  @P1 BRA `(.L_x_413) ;  /* 0x00000000000c1947 */ /* 0x000fea0003800000 */
[----:B------:R-:W0:Y:S02]  /*a510*/  LDG.E.U8 R16, desc[UR36][R14.64+0x78] ;  /* 0x000078240e107981 */ /* 0x000e24000c1e1100 */
[----:B0-----:R-:W-:-:S05]  /*a520*/  PRMT R3, R16, 0x8880, RZ ;  /* 0x0000888010037816 */ /* 0x001fca00000000ff */
[----:B------:R-:W-:-:S07]  /*a530*/  IMAD R2, R3, R18, RZ ;  /* 0x0000001203027224 */ /* 0x000fce00078e02ff */
.L_x_413:
[----:B------:R-:W-:Y:S05]  /*a540*/  BSYNC B1 ;  /* 0x0000000000017941 */ /* 0x000fea0003800000 */
.L_x_412:
        /* <DEDUP_REMOVED lines=12> */
.L_x_415:
[----:B------:R-:W-:Y:S05]  /*a610*/  BSYNC B1 ;  /* 0x0000000000017941 */ /* 0x000fea0003800000 */
.L_x_414:
[----:B------:R-:W-:Y:S01]  /*a620*/  @!P4 IMAD R85, R85, R17, R2 ;  /* 0x000000115555c224 */ /* 0x000fe200078e0202 */
[----:B------:R-:W-:Y:S04]  /*a630*/  BSSY B1, `(.L_x_416) ;  /* 0x0000006000017945 */ /* 0x000fe80003800000 */
[----:B------:R0:W-:Y:S01]  /*a640*/  @!P4 STG.E.U8 desc[UR36][R6.64+0x79], R85 ;  /* 0x000079550600c986 */ /* 0x0001e2000c101124 */
[----:B------:R-:W-:Y:S05]  /*a650*/  @P3 BRA `(.L_x_417) ;  /* 0x00000000000c3947 */ /* 0x000fea0003800000 */
[----:B------:R-:W0:Y:S02]  /*a660*/  LDG.E.U8 R16, desc[UR36][R156.64+0x78] ;  /* 0x000078249c107981 */ /* 0x000e24000c1e1100 */
[----:B0-----:R-:W-:-:S05]  /*a670*/  PRMT R3, R16, 0x8880, RZ ;  /* 0x0000888010037816 */ /* 0x001fca00000000ff */
[----:B------:R-:W-:-:S07]  /*a680*/  IMAD R2, R3, R18, RZ ;  /* 0x0000001203027224 */ /* 0x000fce00078e02ff */
.L_x_417:
[----:B------:R-:W-:Y:S05]  /*a690*/  BSYNC B1 ;  /* 0x0000000000017941 */ /* 0x000fea0003800000 */
.L_x_416:
[----:B0-----:R-:W-:Y:S01]  /*a6a0*/  @!P3 IMAD R3, R86, R17, R2 ;  /* 0x000000115603b224 */ /* 0x001fe200078e0202 */
[----:B------:R-:W-:Y:S04]  /*a6b0*/  BSSY B1, `(.L_x_418) ;  /* 0x0000006000017945 */ /* 0x000fe80003800000 */
[----:B------:R0:W-:Y:S01]  /*a6c0*/  @!P3 STG.E.U8 desc[UR36][R8.64+0x78], R3 ;  /* 0x000078030800b986 */ /* 0x0001e2000c101124 */
[----:B------:R-:W-:Y:S05]  /*a6d0*/  @P5 BRA `(.L_x_419) ;  /* 0x00000000000c5947 */ /* 0x000fea0003800000 */
[----:B------:R-:W0:Y:S02]  /*a6e0*/  LDG.E.U8 R16, desc[UR36][R156.64+0x79] ;  /* 0x000079249c107981 */ /* 0x000e24000c1e1100 */
[----:B0-----:R-:W-:-:S05]  /*a6f0*/  PRMT R3, R16, 0x8880, RZ ;  /* 0x0000888010037816 */ /* 0x001fca00000000ff */
[----:B------:R-:W-:-:S07]  /*a700*/  IMAD R2, R3, R18, RZ ;  /* 0x0000001203027224 */ /* 0x000fce00078e02ff */
.L_x_419:
[----:B------:R-:W-:Y:S05]  /*a710*/  BSYNC B1 ;  /* 0x0000000000017941 */ /* 0x000fea0003800000 */
.L_x_418:
[----:B------:R-:W-:Y:S01]  /*a720*/  @!P5 IMAD R87, R87, R17, R2 ;  /* 0x000000115757d224 */ /* 0x000fe200078e0202 */
[----:B------:R-:W-:Y:S04]  /*a730*/  BSSY B1, `(.L_x_420) ;  /* 0x0000006000017945 */ /* 0x000fe80003800000 */
[----:B------:R0:W-:Y:S01]  /*a740*/  @!P5 STG.E.U8 desc[UR36][R8.64+0x79], R87 ;  /* 0x000079570800d986 */ /* 0x0001e2000c101124 */
[----:B------:R-:W-:Y:S05]  /*a750*/  @P6 BRA `(.L_x_421) ;  /* 0x00000000000c6947 */ /* 0x000fea0003800000 */
[----:B------:R-:W0:Y:S02]  /*a760*/  LDG.E.U8 R16, desc[UR36][R14.64+0x80] ;  /* 0x000080240e107981 */ /* 0x000e24000c1e1100 */
[----:B0-----:R-:W-:-:S05]  /*a770*/  PRMT R3, R16, 0x8880, RZ ;  /* 0x0000888010037816 */ /* 0x001fca00000000ff */
[----:B------:R-:W-:-:S07]  /*a780*/  IMAD R2, R3, R18, RZ ;  /* 0x0000001203027224 */ /* 0x000fce00078e02ff */
.L_x_421:
[----:B------:R-:W-:Y:S05]  /*a790*/  BSYNC B1 ;  /* 0x0000000000017941 */ /* 0x000fea0003800000 */
.L_x_420:
[----:B0-----:R-:W-:Y:S01]  /*a7a0*/  @!P6 IMAD R3, R88, R17, R2 ;  /* 0x000000115803e224 */ /* 0x001fe200078e0202 */
[----:B------:R-:W-:Y:S04]  /*a7b0*/  BSSY B1, `(.L_x_422) ;  /* 0x0000006000017945 */ /* 0x000fe80003800000 */
[----:B------:R0:W-:Y:S01]  /*a7c0*/  @!P6 STG.E.U8 desc[UR36][R6.64+0x80], R3 ;  /* 0x000080030600e986 */ /* 0x0001e2000c101124 */
[----:B------:R-:W-:Y:S05]  /*a7d0*/  @P1 BRA `(.L_x_423) ;  /* 0x00000000000c1947 */ /* 0x000fea0003800000 */
[----:B------:R-:W0:Y:S02]  /*a7e0*/  LDG.E.U8 R16, desc[UR36][R14.64+0x81] ;  /* 0x000081240e107981 */ /* 0x000e24000c1e1100 */
[----:B0-----:R-:W-:-:S05]  /*a7f0*/  PRMT R3, R16, 0x8880, RZ ;  /* 0x0000888010037816 */ /* 0x001fca00000000ff */
[----:B------:R-:W-:-:S07]  /*a800*/  IMAD R2, R3, R18, RZ ;  /* 0x0000001203027224 */ /* 0x000fce00078e02ff */
.L_x_423:
[----:B------:R-:W-:Y:S05]  /*a810*/  BSYNC B1 ;  /* 0x0000000000017941 */ /* 0x000fea0003800000 */
.L_x_422:
        /* <DEDUP_REMOVED lines=12> */
.L_x_425:
[----:B------:R-:W-:Y:S05]  /*a8e0*/  BSYNC B1 ;  /* 0x0000000000017941 */ /* 0x000fea0003800000 */
.L_x_424:
[----:B0-----:R-:W-:Y:S01]  /*a8f0*/  @!P4 IMAD R3, R90, R17, R2 ;  /* 0x000000115a03c224 */ /* 0x001fe200078e0202 */
[----:B------:R-:W-:Y:S04]  /*a900*/  BSSY B1, `(.L_x_426) ;  /* 0x0000006000017945 */ /* 0x000fe80003800000 */
[----:B------:R0:W-:Y:S01]  /*a910*/  @!P4 STG.E.U8 desc[UR36][R8.64+0x80], R3 ;  /* 0x000080030800c986 */ /* 0x0001e2000c101124 */
[----:B------:R-:W-:Y:S05]  /*a920*/  @P3 BRA `(.L_x_427) ;  /* 0x00000000000c3947 */ /* 0x000fea0003800000 */
[----:B------:R-:W0:Y:S02]  /*a930*/  LDG.E.U8 R16, desc[UR36][R156.64+0x81] ;  /* 0x000081249c107981 */ /* 0x000e24000c1e1100 */
[----:B0-----:R-:W-:-:S05]  /*a940*/  PRMT R3, R16, 0x8880, RZ ;  /* 0x0000888010037816 */ /* 0x001fca00000000ff */
[----:B------:R-:W-:-:S07]  /*a950*/  IMAD R2, R3, R18, RZ ;  /* 0x0000001203027224 */ /* 0x000fce00078e02ff */
.L_x_427:
[----:B------:R-:W-:Y:S05]  /*a960*/  BSYNC B1 ;  /* 0x0000000000017941 */ /* 0x000fea0003800000 */
.L_x_426:
[----:B------:R-:W-:Y:S01]  /*a970*/  @!P3 IMAD R91, R91, R17, R2 ;  /* 0x000000115b5bb224 */ /* 0x000fe200078e0202 */
[----:B------:R-:W-:Y:S04]  /*a980*/  BSSY B1, `(.L_x_428) ;  /* 0x0000006000017945 */ /* 0x000fe80003800000 */
[----:B------:R0:W-:Y:S01]  /*a990*/  @!P3 STG.E.U8 desc[UR36][R8.64+0x81], R91 ;  /* 0x0000815b0800b986 */ /* 0x0001e2000c101124 */
[----:B------:R-:W-:Y:S05]  /*a9a0*/  @P5 BRA `(.L_x_429) ;  /* 0x00000000000c5947 */ /* 0x000fea0003800000 */
[----:B------:R-:W0:Y:S02]  /*a9b0*/  LDG.E.U8 R16, desc[UR36][R14.64+0x88] ;  /* 0x000088240e107981 */ /* 0x000e24000c1e1100 */
[----:B0-----:R-:W-:-:S05]  /*a9c0*/  PRMT R3, R16, 0x8880, RZ ;  /* 0x0000888010037816 */ /* 0x001fca00000000ff */
[----:B------:R-:W-:-:S07]  /*a9d0*/  IMAD R2, R3, R18, RZ ;  /* 0x0000001203027224 */ /* 0x000fce00078e02ff */
.L_x_429:
[----:B------:R-:W-:Y:S05]  /*a9e0*/  BSYNC B1 ;  /* 0x0000000000017941 */ /* 0x000fea0003800000 */
.L_x_428:
[----:B0-----:R-:W-:Y:S01]  /*a9f0*/  @!P5 IMAD R3, R92, R17, R2 ;  /* 0x000000115c03d224 */ /* 0x001fe200078e0202 */
[----:B------:R-:W-:Y:S04]  /*aa00*/  BSSY B1, `(.L_x_430) ;  /* 0x0000006000017945 */ /* 0x000fe80003800000 */
[----:B------:R0:W-:Y:S01]  /*aa10*/  @!P5 STG.E.U8 desc[UR36][R6.64+0x88], R3 ;  /* 0x000088030600d986 */ /* 0x0001e2000c101124 */
[----:B------:R-:W-:Y:S05]  /*aa20*/  @P6 BRA `(.L_x_431) ;  /* 0x00000000000c6947 */ /* 0x000fea0003800000 */
[----:B------:R-:W0:Y:S02]  /*aa30*/  LDG.E.U8 R16, desc[UR36][R14.64+0x89] ;  /* 0x000089240e107981 */ /* 0x000e24000c1e1100 */
[----:B0-----:R-:W-:-:S05]  /*aa40*/  PRMT R3, R16, 0x8880, RZ ;  /* 0x0000888010037816 */ /* 0x001fca00000000ff */
[----:B------:R-:W-:-:S07]  /*aa50*/  IMAD R2, R3, R18, RZ ;  /* 0x0000001203027224 */ /* 0x000fce00078e02ff */
.L_x_431:
[----:B------:R-:W-:Y:S05]  /*aa60*/  BSYNC B1 ;  /* 0x0000000000017941 */ /* 0x000fea0003800000 */
.L_x_430:
[----:B------:R-:W-:Y:S01]  /*aa70*/  @!P6 IMAD R93, R93, R17, R2 ;  /* 0x000000115d5de224 */ /* 0x000fe200078e0202 */
[----:B------:R-:W-:Y:S04]  /*aa80*/  BSSY B1, `(.L_x_432) ;  /* 0x0000006000017945 */ /* 0x000fe80003800000 */
[----:B------:R0:W-:Y:S01]  /*aa90*/  @!P6 STG.E.U8 desc[UR36][R6.64+0x89], R93 ;  /* 0x0000895d0600e986 */ /* 0x0001e2000c101124 */
[----:B------:R-:W-:Y:S05]  /*aaa0*/  @P1 BRA `(.L_x_433) ;  /* 0x00000000000c1947 */ /* 0x000fea0003800000 */
[----:B------:R-:W0:Y:S02]  /*aab0*/  LDG.E.U8 R16, desc[UR36][R156.64+0x88] ;  /* 0x000088249c107981 */ /* 0x000e24000c1e1100 */
[----:B0-----:R-:W-:-:S05]  /*aac0*/  PRMT R3, R16, 0x8880, RZ ;  /* 0x0000888010037816 */ /* 0x001fca00000000ff */
[----:B------:R-:W-:-:S07]  /*aad0*/  IMAD R2, R3, R18, RZ ;  /* 0x0000001203027224 */ /* 0x000fce00078e02ff */
.L_x_433:
[----:B------:R-:W-:Y:S05]  /*aae0*/  BSYNC B1 ;  /* 0x0000000000017941 */ /* 0x000fea0003800000 */
.L_x_432:
        /* <DEDUP_REMOVED lines=12> */
.L_x_435:
[----:B------:R-:W-:Y:S05]  /*abb0*/  BSYNC B1 ;  /* 0x0000000000017941 */ /* 0x000fea0003800000 */
.L_x_434:
[----:B------:R-:W-:Y:S01]  /*abc0*/  @!P4 IMAD R95, R95, R17, R2 ;  /* 0x000000115f5fc224 */ /* 0x000fe200078e0202 */
[----:B------:R-:W-:Y:S04]  /*abd0*/  BSSY B1, `(.L_x_436) ;  /* 0x0000006000017945 */ /* 0x000fe80003800000 */
[----:B------:R0:W-:Y:S01]  /*abe0*/  @!P4 STG.E.U8 desc[UR36][R8.64+0x89], R95 ;  /* 0x0000895f0800c986 */ /* 0x0001e2000c101124 */
[----:B------:R-:W-:Y:S05]  /*abf0*/  @P3 BRA `(.L_x_437) ;  /* 0x00000000000c3947 */ /* 0x000fea0003800000 */
[----:B------:R-:W0:Y:S02]  /*ac00*/  LDG.E.U8 R16, desc[UR36][R14.64+0x90] ;  /* 0x000090240e107981 */ /* 0x000e24000c1e1100 */
[----:B0-----:R-:W-:-:S05]  /*ac10*/  PRMT R3, R16, 0x8880, RZ ;  /* 0x0000888010037816 */ /* 0x001fca00000000ff */
[----:B------:R-:W-:-:S07]  /*ac20*/  IMAD R2, R3, R18, RZ ;  /* 0x0000001203027224 */ /* 0x000fce00078e02ff */
.L_x_437:
[----:B------:R-:W-:Y:S05]  /*ac30*/  BSYNC B1 ;  /* 0x0000000000017941 */ /* 0x000fea0003800000 */
.L_x_436:
[----:B0-----:R-:W-:Y:S01]  /*ac40*/  @!P3 IMAD R3, R96, R17, R2 ;  /* 0x000000116003b224 */ /* 0x001fe200078e0202 */
[----:B------:R-:W-:Y:S04]  /*ac50*/  BSSY B1, `(.L_x_438) ;  /* 0x0000006000017945 */ /* 0x000fe80003800000 */
[----:B------:R0:W-:Y:S01]  /*ac60*/  @!P3 STG.E.U8 desc[UR36][R6.64+0x90], R3 ;  /* 0x000090030600b986 */ /* 0x0001e2000c101124 */
[----:B------:R-:W-:Y:S05]  /*ac70*/  @P5 BRA `(.L_x_439) ;  /* 0x00000000000c5947 */ /* 0x000fea0003800000 */
[----:B------:R-:W0:Y:S02]  /*ac80*/  LDG.E.U8 R16, desc[UR36][R14.64+0x91] ;  /* 0x000091240e107981 */ /* 0x000e24000c1e1100 */
[----:B0-----:R-:W-:-:S05]  /*ac90*/  PRMT R3, R16, 0x8880, RZ ;  /* 0x0000888010037816 */ /* 0x001fca00000000ff */
[----:B------:R-:W-:-:S07]  /*aca0*/  IMAD R2, R3, R18, RZ ;  /* 0x0000001203027224 */ /* 0x000fce00078e02ff */
.L_x_439:
[----:B------:R-:W-:Y:S05]  /*acb0*/  BSYNC B1 ;  /* 0x0000000000017941 */ /* 0x000fea0003800000 */
.L_x_438:
[----:B------:R-:W-:Y:S01]  /*acc0*/  @!P5 IMAD R97, R97, R17, R2 ;  /* 0x000000116161d224 */ /* 0x000fe200078e0202 */
[----:B------:R-:W-:Y:S04]  /*acd0*/  BSSY B1, `(.L_x_440) ;  /* 0x0000006000017945 */ /* 0x000fe80003800000 */
[----:B------:R0:W-:Y:S01]  /*ace0*/  @!P5 STG.E.U8 desc[UR36][R6.64+0x91], R97 ;  /* 0x000091610600d986 */ /* 0x0001e2000c101124 */
[----:B------:R-:W-:Y:S05]  /*acf0*/  @P6 BRA `(.L_x_441) ;  /* 0x00000000000c6947 */ /* 0x000fea0003800000 */
[----:B------:R-:W0:Y:S02]  /*ad00*/  LDG.E.U8 R16, desc[UR36][R156.64+0x90] ;  /* 0x000090249c107981 */ /* 0x000e24000c1e1100 */
[----:B0-----:R-:W-:-:S05]  /*ad10*/  PRMT R3, R16, 0x8880, RZ ;  /* 0x0000888010037816 */ /* 0x001fca00000000ff */
[----:B------:R-:W-:-:S07]  /*ad20*/  IMAD R2, R3, R18, RZ ;  /* 0x0000001203027224 */ /* 0x000fce00078e02ff */
.L_x_441:
[----:B------:R-:W-:Y:S05]  /*ad30*/  BSYNC B1 ;  /* 0x0000000000017941 */ /* 0x000fea0003800000 */
.L_x_440:
[----:B0-----:R-:W-:Y:S01]  /*ad40*/  @!P6 IMAD R3, R98, R17, R2 ;  /* 0x000000116203e224 */ /* 0x001fe200078e0202 */
[----:B------:R-:W-:Y:S04]  /*ad50*/  BSSY B1, `(.L_x_442) ;  /* 0x0000006000017945 */ /* 0x000fe80003800000 */
[----:B------:R0:W-:Y:S01]  /*ad60*/  @!P6 STG.E.U8 desc[UR36][R8.64+0x90], R3 ;  /* 0x000090030800e986 */ /* 0x0001e2000c101124 */
[----:B------:R-:W-:Y:S05]  /*ad70*/  @P1 BRA `(.L_x_443) ;  /* 0x00000000000c1947 */ /* 0x000fea0003800000 */
[----:B------:R-:W0:Y:S02]  /*ad80*/  LDG.E.U8 R16, desc[UR36][R156.64+0x91] ;  /* 0x000091249c107981 */ /* 0x000e24000c1e1100 */
[----:B0-----:R-:W-:-:S05]  /*ad90*/  PRMT R3, R16, 0x8880, RZ ;  /* 0x0000888010037816 */ /* 0x001fca00000000ff */
[----:B------:R-:W-:-:S07]  /*ada0*/  IMAD R2, R3, R18, RZ ;  /* 0x0000001203027224 */ /* 0x000fce00078e02ff */
.L_x_443:
[----:B------:R-:W-:Y:S05]  /*adb0*/  BSYNC B1 ;  /* 0x0000000000017941 */ /* 0x000fea0003800000 */
.L_x_442:
        /* <DEDUP_REMOVED lines=12> */
.L_x_445:
[----:B------:R-:W-:Y:S05]  /*ae80*/  BSYNC B1 ;  /* 0x0000000000017941 */ /* 0x000fea0003800000 */
.L_x_444:
[----:B0-----:R-:W-:Y:S01]  /*ae90*/  @!P4 IMAD R3, R100, R17, R2 ;  /* 0x000000116403c224 */ /* 0x001fe200078e0202 */
[----:B------:R-:W-:Y:S04]  /*aea0*/  BSSY B1, `(.L_x_446) ;  /* 0x0000006000017945 */ /* 0x000fe80003800000 */
[----:B------:R0:W-:Y:S01]  /*aeb0*/  @!P4 STG.E.U8 desc[UR36][R6.64+0x98], R3 ;  /* 0x000098030600c986 */ /* 0x0001e2000c101124 */
[----:B------:R-:W-:Y:S05]  /*aec0*/  @P3 BRA `(.L_x_447) ;  /* 0x00000000000c3947 */ /* 0x000fea0003800000 */
[----:B------:R-:W0:Y:S02]  /*aed0*/  LDG.E.U8 R16, desc[UR36][R14.64+0x99] ;  /* 0x000099240e107981 */ /* 0x000e24000c1e1100 */
[----:B0-----:R-:W-:-:S05]  /*aee0*/  PRMT R3, R16, 0x8880, RZ ;  /* 0x0000888010037816 */ /* 0x001fca00000000ff */
[----:B------:R-:W-:-:S07]  /*aef0*/  IMAD R2, R3, R18, RZ ;  /* 0x0000001203027224 */ /* 0x000fce00078e02ff */
.L_x_447:
[----:B------:R-:W-:Y:S05]  /*af00*/  BSYNC B1 ;  /* 0x0000000000017941 */ /* 0x000fea0003800000 */
.L_x_446:
[----:B------:R-:W-:Y:S01]  /*af10*/  @!P3 IMAD R101, R101, R17, R2 ;  /* 0x000000116565b224 */ /* 0x000fe200078e0202 */
[----:B------:R-:W-:Y:S04]  /*af20*/  BSSY B1, `(.L_x_448) ;  /* 0x0000006000017945 */ /* 0x000fe80003800000 */
[----:B------:R0:W-:Y:S01]  /*af30*/  @!P3 STG.E.U8 desc[UR36][R6.64+0x99], R101 ;  /* 0x000099650600b986 */ /* 0x0001e2000c101124 */
[----:B------:R-:W-:Y:S05]  /*af40*/  @P5 BRA `(.L_x_449) ;  /* 0x00000000000c5947 */ /* 0x000fea0003800000 */
[----:B------:R-:W0:Y:S02]  /*af50*/  LDG.E.U8 R16, desc[UR36][R156.64+0x98] ;  /* 0x000098249c107981 */ /* 0x000e24000c1e1100 */
[----:B0-----:R-:W-:-:S05]  /*af60*/  PRMT R3, R16, 0x8880, RZ ;  /* 0x0000888010037816 */ /* 0x001fca00000000ff */
[----:B------:R-:W-:-:S07]  /*af70*/  IMAD R2, R3, R18, RZ ;  /* 0x0000001203027224 */ /* 0x000fce00078e02ff */
.L_x_449:
[----:B------:R-:W-:Y:S05]  /*af80*/  BSYNC B1 ;  /* 0x0000000000017941 */ /* 0x000fea0003800000 */
.L_x_448:
[----:B0-----:R-:W-:Y:S01]  /*af90*/  @!P5 IMAD R3, R102, R17, R2 ;  /* 0x000000116603d224 */ /* 0x001fe200078e0202 */
[----:B------:R-:W-:Y:S04]  /*afa0*/  BSSY B1, `(.L_x_450) ;  /* 0x0000006000017945 */ /* 0x000fe80003800000 */
[----:B------:R0:W-:Y:S01]  /*afb0*/  @!P5 STG.E.U8 desc[UR36][R8.64+0x98], R3 ;  /* 0x000098030800d986 */ /* 0x0001e2000c101124 */
[----:B------:R-:W-:Y:S05]  /*afc0*/  @P6 BRA `(.L_x_451) ;  /* 0x00000000000c6947 */ /* 0x000fea0003800000 */
[----:B------:R-:W0:Y:S02]  /*afd0*/  LDG.E.U8 R16, desc[UR36][R156.64+0x99] ;  /* 0x000099249c107981 */ /* 0x000e24000c1e1100 */
[----:B0-----:R-:W-:-:S05]  /*afe0*/  PRMT R3, R16, 0x8880, RZ ;  /* 0x0000888010037816 */ /* 0x001fca00000000ff */
[----:B------:R-:W-:-:S07]  /*aff0*/  IMAD R2, R3, R18, RZ ;  /* 0x0000001203027224 */ /* 0x000fce00078e02ff */
.L_x_451:
[----:B------:R-:W-:Y:S05]  /*b000*/  BSYNC B1 ;  /* 0x0000000000017941 */ /* 0x000fea0003800000 */
.L_x_450:
[----:B------:R-:W-:Y:S01]  /*b010*/  @!P6 IMAD R103, R103, R17, R2 ;  /* 0x000000116767e224 */ /* 0x000fe200078e0202 */
[----:B------:R-:W-:Y:S04]  /*b020*/  BSSY B1, `(.L_x_452) ;  /* 0x0000006000017945 */ /* 0x000fe80003800000 */
[----:B------:R0:W-:Y:S01]  /*b030*/  @!P6 STG.E.U8 desc[UR36][R8.64+0x99], R103 ;  /* 0x000099670800e986 */ /* 0x0001e2000c101124 */
[----:B------:R-:W-:Y:S05]  /*b040*/  @P1 BRA `(.L_x_453) ;  /* 0x00000000000c1947 */ /* 0x000fea0003800000 */
[----:B------:R-:W0:Y:S02]  /*b050*/  LDG.E.U8 R16, desc[UR36][R14.64+0xa0] ;  /* 0x0000a0240e107981 */ /* 0x000e24000c1e1100 */
[----:B0-----:R-:W-:-:S05]  /*b060*/  PRMT R3, R16, 0x8880, RZ ;  /* 0x0000888010037816 */ /* 0x001fca00000000ff */
[----:B------:R-:W-:-:S07]  /*b070*/  IMAD R2, R3, R18, RZ ;  /* 0x0000001203027224 */ /* 0x000fce00078e02ff */
.L_x_453:
[----:B------:R-:W-:Y:S05]  /*b080*/  BSYNC B1 ;  /* 0x0000000000017941 */ /* 0x000fea0003800000 */
.L_x_452:
        /* <DEDUP_REMOVED lines=12> */
.L_x_455:
[----:B------:R-:W-:Y:S05]  /*b150*/  BSYNC B1 ;  /* 0x0000000000017941 */ /* 0x000fea0003800000 */
.L_x_454:
[----:B------:R-:W-:Y:S01]  /*b160*/  @!P4 IMAD R105, R105, R17, R2 ;  /* 0x000000116969c224 */ /* 0x000fe200078e0202 */
[----:B------:R-:W-:Y:S04]  /*b170*/  BSSY B1, `(.L_x_456) ;  /* 0x0000006000017945 */ /* 0x000fe80003800000 */
[----:B------:R0:W-:Y:S01]  /*b180*/  @!P4 STG.E.U8 desc[UR36][R6.64+0xa1], R105 ;  /* 0x0000a1690600c986 */ /* 0x0001e2000c101124 */
[----:B------:R-:W-:Y:S05]  /*b190*/  @P3 BRA `(.L_x_457) ;  /* 0x00000000000c3947 */ /* 0x000fea0003800000 */
[----:B------:R-:W0:Y:S02]  /*b1a0*/  LDG.E.U8 R16, desc[UR36][R156.64+0xa0] ;  /* 0x0000a0249c107981 */ /* 0x000e24000c1e1100 */
[----:B0-----:R-:W-:-:S05]  /*b1b0*/  PRMT R3, R16, 0x8880, RZ ;  /* 0x0000888010037816 */ /* 0x001fca00000000ff */
[----:B------:R-:W-:-:S07]  /*b1c0*/  IMAD R2, R3, R18, RZ ;  /* 0x0000001203027224 */ /* 0x000fce00078e02ff */
.L_x_457:
[----:B------:R-:W-:Y:S05]  /*b1d0*/  BSYNC B1 ;  /* 0x0000000000017941 */ /* 0x000fea0003800000 */
.L_x_456:
[----:B0-----:R-:W-:Y:S01]  /*b1e0*/  @!P3 IMAD R3, R106, R17, R2 ;  /* 0x000000116a03b224 */ /* 0x001fe200078e0202 */
[----:B------:R-:W-:Y:S04]  /*b1f0*/  BSSY B1, `(.L_x_458) ;  /* 0x0000006000017945 */ /* 0x000fe80003800000 */
[----:B------:R0:W-:Y:S01]  /*b200*/  @!P3 STG.E.U8 desc[UR36][R8.64+0xa0], R3 ;  /* 0x0000a0030800b986 */ /* 0x0001e2000c101124 */
[----:B------:R-:W-:Y:S05]  /*b210*/  @P5 BRA `(.L_x_459) ;  /* 0x00000000000c5947 */ /* 0x000fea0003800000 */
[----:B------:R-:W0:Y:S02]  /*b220*/  LDG.E.U8 R16, desc[UR36][R156.64+0xa1] ;  /* 0x0000a1249c107981 */ /* 0x000e24000c1e1100 */
[----:B0-----:R-:W-:-:S05]  /*b230*/  PRMT R3, R16, 0x8880, RZ ;  /* 0x0000888010037816 */ /* 0x001fca00000000ff */
[----:B------:R-:W-:-:S07]  /*b240*/  IMAD R2, R3, R18, RZ ;  /* 0x0000001203027224 */ /* 0x000fce00078e02ff */
.L_x_459:
[----:B------:R-:W-:Y:S05]  /*b250*/  BSYNC B1 ;  /* 0x0000000000017941 */ /* 0x000fea0003800000 */
.L_x_458:
[----:B------:R-:W-:Y:S01]  /*b260*/  @!P5 IMAD R107, R107, R17, R2 ;  /* 0x000000116b6bd224 */ /* 0x000fe200078e0202 */
[----:B------:R-:W-:Y:S04]  /*b270*/  BSSY B1, `(.L_x_460) ;  /* 0x0000006000017945 */ /* 0x000fe80003800000 */
[----:B------:R0:W-:Y:S01]  /*b280*/  @!P5 STG.E.U8 desc[UR36][R8.64+0xa1], R107 ;  /* 0x0000a16b0800d986 */ /* 0x0001e2000c101124 */
[----:B------:R-:W-:Y:S05]  /*b290*/  @P6 BRA `(.L_x_461) ;  /* 0x00000000000c6947 */ /* 0x000fea0003800000 */
[----:B------:R-:W0:Y:S02]  /*b2a0*/  LDG.E.U8 R16, desc[UR36][R14.64+0xa8] ;  /* 0x0000a8240e107981 */ /* 0x000e24000c1e1100 */
[----:B0-----:R-:W-:-:S05]  /*b2b0*/  PRMT R3, R16, 0x8880, RZ ;  /* 0x0000888010037816 */ /* 0x001fca00000000ff */
[----:B------:R-:W-:-:S07]  /*b2c0*/  IMAD R2, R3, R18, RZ ;  /* 0x0000001203027224 */ /* 0x000fce00078e02ff */
.L_x_461:
[----:B------:R-:W-:Y:S05]  /*b2d0*/  BSYNC B1 ;  /* 0x0000000000017941 */ /* 0x000fea0003800000 */
.L_x_460:
[----:B0-----:R-:W-:Y:S01]  /*b2e0*/  @!P6 IMAD R3, R108, R17, R2 ;  /* 0x000000116c03e224 */ /* 0x001fe200078e0202 */
[----:B------:R-:W-:Y:S04]  /*b2f0*/  BSSY B1, `(.L_x_462) ;  /* 0x0000006000017945 */ /* 0x000fe80003800000 */
[----:B------:R0:W-:Y:S01]  /*b300*/  @!P6 STG.E.U8 desc[UR36][R6.64+0xa8], R3 ;  /* 0x0000a8030600e986 */ /* 0x0001e2000c101124 */
[----:B------:R-:W-:Y:S05]  /*b310*/  @P1 BRA `(.L_x_463) ;  /* 0x00000000000c1947 */ /* 0x000fea0003800000 */
[----:B------:R-:W0:Y:S02]  /*b320*/  LDG.E.U8 R16, desc[UR36][R14.64+0xa9] ;  /* 0x0000a9240e107981 */ /* 0x000e24000c1e1100 */
[----:B0-----:R-:W-:-:S05]  /*b330*/  PRMT R3, R16, 0x8880, RZ ;  /* 0x0000888010037816 */ /* 0x001fca00000000ff */
[----:B------:R-:W-:-:S07]  /*b340*/  IMAD R2, R3, R18, RZ ;  /* 0x0000001203027224 */ /* 0x000fce00078e02ff */
.L_x_463:
[----:B------:R-:W-:Y:S05]  /*b350*/  BSYNC B1 ;  /* 0x0000000000017941 */ /* 0x000fea0003800000 */
.L_x_462:
        /* <DEDUP_REMOVED lines=12> */
.L_x_465:
[----:B------:R-:W-:Y:S05]  /*b420*/  BSYNC B1 ;  /* 0x0000000000017941 */ /* 0x000fea0003800000 */
.L_x_464:
[----:B0-----:R-:W-:Y:S01]  /*b430*/  @!P4 IMAD R3, R110, R17, R2 ;  /* 0x000000116e03c224 */ /* 0x001fe200078e0202 */
[----:B------:R-:W-:Y:S04]  /*b440*/  BSSY B1, `(.L_x_466) ;  /* 0x0000006000017945 */ /* 0x000fe80003800000 */
[----:B------:R0:W-:Y:S01]  /*b450*/  @!P4 STG.E.U8 desc[UR36][R8.64+0xa8], R3 ;  /* 0x0000a8030800c986 */ /* 0x0001e2000c101124 */
[----:B------:R-:W-:Y:S05]  /*b460*/  @P3 BRA `(.L_x_467) ;  /* 0x00000000000c3947 */ /* 0x000fea0003800000 */
[----:B------:R-:W0:Y:S02]  /*b470*/  LDG.E.U8 R16, desc[UR36][R156.64+0xa9] ;  /* 0x0000a9249c107981 */ /* 0x000e24000c1e1100 */
[----:B0-----:R-:W-:-:S05]  /*b480*/  PRMT R3, R16, 0x8880, RZ ;  /* 0x0000888010037816 */ /* 0x001fca00000000ff */
[----:B------:R-:W-:-:S07]  /*b490*/  IMAD R2, R3, R18, RZ ;  /* 0x0000001203027224 */ /* 0x000fce00078e02ff */
.L_x_467:
[----:B------:R-:W-:Y:S05]  /*b4a0*/  BSYNC B1 ;  /* 0x0000000000017941 */ /* 0x000fea0003800000 */
.L_x_466:
[----:B------:R-:W-:Y:S01]  /*b4b0*/  @!P3 IMAD R111, R111, R17, R2 ;  /* 0x000000116f6fb224 */ /* 0x000fe200078e0202 */
[----:B------:R-:W-:Y:S04]  /*b4c0*/  BSSY B1, `(.L_x_468) ;  /* 0x0000006000017945 */ /* 0x000fe80003800000 */
[----:B------:R0:W-:Y:S01]  /*b4d0*/  @!P3 STG.E.U8 desc[UR36][R8.64+0xa9], R111 ;  /* 0x0000a96f0800b986 */ /* 0x0001e2000c101124 */
[----:B------:R-:W-:Y:S05]  /*b4e0*/  @P5 BRA `(.L_x_469) ;  /* 0x00000000000c5947 */ /* 0x000fea0003800000 */
[----:B------:R-:W0:Y:S02]  /*b4f0*/  LDG.E.U8 R16, desc[UR36][R14.64+0xb0] ;  /* 0x0000b0240e107981 */ /* 0x000e24000c1e1100 */
[----:B0-----:R-:W-:-:S05]  /*b500*/  PRMT R3, R16, 0x8880, RZ ;  /* 0x0000888010037816 */ /* 0x001fca00000000ff */
[----:B------:R-:W-:-:S07]  /*b510*/  IMAD R2, R3, R18, RZ ;  /* 0x0000001203027224 */ /* 0x000fce00078e02ff */
.L_x_469:
[----:B------:R-:W-:Y:S05]  /*b520*/  BSYNC B1 ;  /* 0x0000000000017941 */ /* 0x000fea0003800000 */
.L_x_468:
[----:B0-----:R-:W-:Y:S01]  /*b530*/  @!P5 IMAD R3, R112, R17, R2 ;  /* 0x000000117003d224 */ /* 0x001fe200078e0202 */
[----:B------:R-:W-:Y:S04]  /*b540*/  BSSY B1, `(.L_x_470) ;  /* 0x0000006000017945 */ /* 0x000fe80003800000 */
[----:B------:R0:W-:Y:S01]  /*b550*/  @!P5 STG.E.U8 desc[UR36][R6.64+0xb0], R3 ;  /* 0x0000b0030600d986 */ /* 0x0001e2000c101124 */
[----:B------:R-:W-:Y:S05]  /*b560*/  @P6 BRA `(.L_x_471) ;  /* 0x00000000000c6947 */ /* 0x000fea0003800000 */
[----:B------:R-:W0:Y:S02]  /*b570*/  LDG.E.U8 R16, desc[UR36][R14.64+0xb1] ;  /* 0x0000b1240e107981 */ /* 0x000e24000c1e1100 */
[----:B0-----:R-:W-:-:S05]  /*b580*/  PRMT R3, R16, 0x8880, RZ ;  /* 0x0000888010037816 */ /* 0x001fca00000000ff */
[----:B------:R-:W-:-:S07]  /*b590*/  IMAD R2, R3, R18, RZ ;  /* 0x0000001203027224 */ /* 0x000fce00078e02ff */
.L_x_471:
[----:B------:R-:W-:Y:S05]  /*b5a0*/  BSYNC B1 ;  /* 0x0000000000017941 */ /* 0x000fea0003800000 */
.L_x_470:
[----:B------:R-:W-:Y:S01]  /*b5b0*/  @!P6 IMAD R113, R113, R17, R2 ;  /* 0x000000117171e224 */ /* 0x000fe200078e0202 */
[----:B------:R-:W-:Y:S04]  /*b5c0*/  BSSY B1, `(.L_x_472) ;  /* 0x0000006000017945 */ /* 0x000fe80003800000 */
[----:B------:R0:W-:Y:S01]  /*b5d0*/  @!P6 STG.E.U8 desc[UR36][R6.64+0xb1], R113 ;  /* 0x0000b1710600e986 */ /* 0x0001e2000c101124 */
[----:B------:R-:W-:Y:S05]  /*b5e0*/  @P1 BRA `(.L_x_473) ;  /* 0x00000000000c1947 */ /* 0x000fea0003800000 */
[----:B------:R-:W0:Y:S02]  /*b5f0*/  LDG.E.U8 R16, desc[UR36][R156.64+0xb0] ;  /* 0x0000b0249c107981 */ /* 0x000e24000c1e1100 */
[----:B0-----:R-:W-:-:S05]  /*b600*/  PRMT R3, R16, 0x8880, RZ ;  /* 0x0000888010037816 */ /* 0x001fca00000000ff */
[----:B------:R-:W-:-:S07]  /*b610*/  IMAD R2, R3, R18, RZ ;  /* 0x0000001203027224 */ /* 0x000fce00078e02ff */
.L_x_473:
[----:B------:R-:W-:Y:S05]  /*b620*/  BSYNC B1 ;  /* 0x0000000000017941 */ /* 0x000fea0003800000 */
.L_x_472:
        /* <DEDUP_REMOVED lines=12> */
.L_x_475:
[----:B------:R-:W-:Y:S05]  /*b6f0*/  BSYNC B1 ;  /* 0x0000000000017941 */ /* 0x000fea0003800000 */
.L_x_474:
[----:B------:R-:W-:Y:S01]  /*b700*/  @!P4 IMAD R115, R115, R17, R2 ;  /* 0x000000117373c224 */ /* 0x000fe200078e0202 */
[----:B------:R-:W-:Y:S04]  /*b710*/  BSSY B1, `(.L_x_476) ;  /* 0x0000006000017945 */ /* 0x000fe80003800000 */
[----:B------:R0:W-:Y:S01]  /*b720*/  @!P4 STG.E.U8 desc[UR36][R8.64+0xb1], R115 ;  /* 0x0000b1730800c986 */ /* 0x0001e2000c101124 */
[----:B------:R-:W-:Y:S05]  /*b730*/  @P3 BRA `(.L_x_477) ;  /* 0x00000000000c3947 */ /* 0x000fea0003800000 */
[----:B------:R-:W0:Y:S02]  /*b740*/  LDG.E.U8 R16, desc[UR36][R14.64+0xb8] ;  /* 0x0000b8240e107981 */ /* 0x000e24000c1e1100 */
[----:B0-----:R-:W-:-:S05]  /*b750*/  PRMT R3, R16, 0x8880, RZ ;  /* 0x0000888010037816 */ /* 0x001fca00000000ff */
[----:B------:R-:W-:-:S07]  /*b760*/  IMAD R2, R3, R18, RZ ;  /* 0x0000001203027224 */ /* 0x000fce00078e02ff */
.L_x_477:
[----:B------:R-:W-:Y:S05]  /*b770*/  BSYNC B1 ;  /* 0x0000000000017941 */ /* 0x000fea0003800000 */
.L_x_476:
[----:B0-----:R-:W-:Y:S01]  /*b780*/  @!P3 IMAD R3, R116, R17, R2 ;  /* 0x000000117403b224 */ /* 0x001fe200078e0202 */
[----:B------:R-:W-:Y:S04]  /*b790*/  BSSY B1, `(.L_x_478) ;  /* 0x0000006000017945 */ /* 0x000fe80003800000 */
[----:B------:R0:W-:Y:S01]  /*b7a0*/  @!P3 STG.E.U8 desc[UR36][R6.64+0xb8], R3 ;  /* 0x0000b8030600b986 */ /* 0x0001e2000c101124 */
[----:B------:R-:W-:Y:S05]  /*b7b0*/  @P5 BRA `(.L_x_479) ;  /* 0x00000000000c5947 */ /* 0x000fea0003800000 */
[----:B------:R-:W0:Y:S02]  /*b7c0*/  LDG.E.U8 R16, desc[UR36][R14.64+0xb9] ;  /* 0x0000b9240e107981 */ /* 0x000e24000c1e1100 */
[----:B0-----:R-:W-:-:S05]  /*b7d0*/  PRMT R3, R16, 0x8880, RZ ;  /* 0x0000888010037816 */ /* 0x001fca00000000ff */
[----:B------:R-:W-:-:S07]  /*b7e0*/  IMAD R2, R3, R18, RZ ;  /* 0x0000001203027224 */ /* 0x000fce00078e02ff */
.L_x_479:
[----:B------:R-:W-:Y:S05]  /*b7f0*/  BSYNC B1 ;  /* 0x0000000000017941 */ /* 0x000fea0003800000 */
.L_x_478:
[----:B------:R-:W-:Y:S01]  /*b800*/  @!P5 IMAD R117, R117, R17, R2 ;  /* 0x000000117575d224 */ /* 0x000fe200078e0202 */
[----:B------:R-:W-:Y:S04]  /*b810*/  BSSY B1, `(.L_x_480) ;  /* 0x0000006000017945 */ /* 0x000fe80003800000 */
[----:B------:R0:W-:Y:S01]  /*b820*/  @!P5 STG.E.U8 desc[UR36][R6.64+0xb9], R117 ;  /* 0x0000b9750600d986 */ /* 0x0001e2000c101124 */
[----:B------:R-:W-:Y:S05]  /*b830*/  @P6 BRA `(.L_x_481) ;  /* 0x00000000000c6947 */ /* 0x000fea0003800000 */
[----:B------:R-:W0:Y:S02]  /*b840*/  LDG.E.U8 R16, desc[UR36][R156.64+0xb8] ;  /* 0x0000b8249c107981 */ /* 0x000e24000c1e1100 */
[----:B0-----:R-:W-:-:S05]  /*b850*/  PRMT R3, R16, 0x8880, RZ ;  /* 0x0000888010037816 */ /* 0x001fca00000000ff */
[----:B------:R-:W-:-:S07]  /*b860*/  IMAD R2, R3, R18, RZ ;  /* 0x0000001203027224 */ /* 0x000fce00078e02ff */
.L_x_481:
[----:B------:R-:W-:Y:S05]  /*b870*/  BSYNC B1 ;  /* 0x0000000000017941 */ /* 0x000fea0003800000 */
.L_x_480:
[----:B0-----:R-:W-:Y:S01]  /*b880*/  @!P6 IMAD R3, R118, R17, R2 ;  /* 0x000000117603e224 */ /* 0x001fe200078e0202 */
[----:B------:R-:W-:Y:S04]  /*b890*/  BSSY B1, `(.L_x_482) ;  /* 0x0000006000017945 */ /* 0x000fe80003800000 */
[----:B------:R0:W-:Y:S01]  /*b8a0*/  @!P6 STG.E.U8 desc[UR36][R8.64+0xb8], R3 ;  /* 0x0000b8030800e986 */ /* 0x0001e2000c101124 */
[----:B------:R-:W-:Y:S05]  /*b8b0*/  @P1 BRA `(.L_x_483) ;  /* 0x00000000000c1947 */ /* 0x000fea0003800000 */
[----:B------:R-:W0:Y:S02]  /*b8c0*/  LDG.E.U8 R16, desc[UR36][R156.64+0xb9] ;  /* 0x0000b9249c107981 */ /* 0x000e24000c1e1100 */
[----:B0-----:R-:W-:-:S05]  /*b8d0*/  PRMT R3, R16, 0x8880, RZ ;  /* 0x0000888010037816 */ /* 0x001fca00000000ff */
[----:B------:R-:W-:-:S07]  /*b8e0*/  IMAD R2, R3, R18, RZ ;  /* 0x0000001203027224 */ /* 0x000fce00078e02ff */
.L_x_483:
[----:B------:R-:W-:Y:S05]  /*b8f0*/  BSYNC B1 ;  /* 0x0000000000017941 */ /* 0x000fea0003800000 */
.L_x_482:
        /* <DEDUP_REMOVED lines=12> */
.L_x_485:
[----:B------:R-:W-:Y:S05]  /*b9c0*/  BSYNC B1 ;  /* 0x0000000000017941 */ /* 0x000fea0003800000 */
.L_x_484:
[----:B0-----:R-:W-:Y:S01]  /*b9d0*/  @!P4 IMAD R3, R120, R17, R2 ;  /* 0x000000117803c224 */ /* 0x001fe200078e0202 */
[----:B------:R-:W-:Y:S04]  /*b9e0*/  BSSY B1, `(.L_x_486) ;  /* 0x0000006000017945 */ /* 0x000fe80003800000 */
[----:B------:R0:W-:Y:S01]  /*b9f0*/  @!P4 STG.E.U8 desc[UR36][R6.64+0xc0], R3 ;  /* 0x0000c0030600c986 */ /* 0x0001e2000c101124 */
[----:B------:R-:W-:Y:S05]  /*ba00*/  @P3 BRA `(.L_x_487) ;  /* 0x00000000000c3947 */ /* 0x000fea0003800000 */
[----:B------:R-:W0:Y:S02]  /*ba10*/  LDG.E.U8 R16, desc[UR36][R14.64+0xc1] ;  /* 0x0000c1240e107981 */ /* 0x000e24000c1e1100 */
[----:B0-----:R-:W-:-:S05]  /*ba20*/  PRMT R3, R16, 0x8880, RZ ;  /* 0x0000888010037816 */ /* 0x001fca00000000ff */
[----:B------:R-:W-:-:S07]  /*ba30*/  IMAD R2, R3, R18, RZ ;  /* 0x0000001203027224 */ /* 0x000fce00078e02ff */
.L_x_487:
[----:B------:R-:W-:Y:S05]  /*ba40*/  BSYNC B1 ;  /* 0x0000000000017941 */ /* 0x000fea0003800000 */
.L_x_486:
[----:B------:R-:W-:Y:S01]  /*ba50*/  @!P3 IMAD R121, R121, R17, R2 ;  /* 0x000000117979b224 */ /* 0x000fe200078e0202 */
[----:B------:R-:W-:Y:S04]  /*ba60*/  BSSY B1, `(.L_x_488) ;  /* 0x0000006000017945 */ /* 0x000fe80003800000 */
[----:B------:R0:W-:Y:S01]  /*ba70*/  @!P3 STG.E.U8 desc[UR36][R6.64+0xc1], R121 ;  /* 0x0000c1790600b986 */ /* 0x0001e2000c101124 */
[----:B------:R-:W-:Y:S05]  /*ba80*/  @P5 BRA `(.L_x_489) ;  /* 0x00000000000c5947 */ /* 0x000fea0003800000 */
[----:B------:R-:W0:Y:S02]  /*ba90*/  LDG.E.U8 R16, desc[UR36][R156.64+0xc0] ;  /* 0x0000c0249c107981 */ /* 0x000e24000c1e1100 */
[----:B0-----:R-:W-:-:S05]  /*baa0*/  PRMT R3, R16, 0x8880, RZ ;  /* 0x0000888010037816 */ /* 0x001fca00000000ff */
[----:B------:R-:W-:-:S07]  /*bab0*/  IMAD R2, R3, R18, RZ ;  /* 0x0000001203027224 */ /* 0x000fce00078e02ff */
.L_x_489:
[----:B------:R-:W-:Y:S05]  /*bac0*/  BSYNC B1 ;  /* 0x0000000000017941 */ /* 0x000fea0003800000 */
.L_x_488:
[----:B0-----:R-:W-:Y:S01]  /*bad0*/  @!P5 IMAD R3, R122, R17, R2 ;  /* 0x000000117a03d224 */ /* 0x001fe200078e0202 */
[----:B------:R-:W-:Y:S04]  /*bae0*/  BSSY B1, `(.L_x_490) ;  /* 0x0000006000017945 */ /* 0x000fe80003800000 */
[----:B------:R0:W-:Y:S01]  /*baf0*/  @!P5 STG.E.U8 desc[UR36][R8.64+0xc0], R3 ;  /* 0x0000c0030800d986 */ /* 0x0001e2000c101124 */
[----:B------:R-:W-:Y:S05]  /*bb00*/  @P6 BRA `(.L_x_491) ;  /* 0x00000000000c6947 */ /* 0x000fea0003800000 */
[----:B------:R-:W0:Y:S02]  /*bb10*/  LDG.E.U8 R16, desc[UR36][R156.64+0xc1] ;  /* 0x0000c1249c107981 */ /* 0x000e24000c1e1100 */
[----:B0-----:R-:W-:-:S05]  /*bb20*/  PRMT R3, R16, 0x8880, RZ ;  /* 0x0000888010037816 */ /* 0x001fca00000000ff */
[----:B------:R-:W-:-:S07]  /*bb30*/  IMAD R2, R3, R18, RZ ;  /* 0x0000001203027224 */ /* 0x000fce00078e02ff */
.L_x_491:
[----:B------:R-:W-:Y:S05]  /*bb40*/  BSYNC B1 ;  /* 0x0000000000017941 */ /* 0x000fea0003800000 */
.L_x_490:
[----:B------:R-:W-:Y:S01]  /*bb50*/  @!P6 IMAD R123, R123, R17, R2 ;  /* 0x000000117b7be224 */ /* 0x000fe200078e0202 */
[----:B------:R-:W-:Y:S04]  /*bb60*/  BSSY B1, `(.L_x_492) ;  /* 0x0000006000017945 */ /* 0x000fe80003800000 */
[----:B------:R0:W-:Y:S01]  /*bb70*/  @!P6 STG.E.U8 desc[UR36][R8.64+0xc1], R123 ;  /* 0x0000c17b0800e986 */ /* 0x0001e2000c101124 */
[----:B------:R-:W-:Y:S05]  /*bb80*/  @P1 BRA `(.L_x_493) ;  /* 0x00000000000c1947 */ /* 0x000fea0003800000 */
[----:B------:R-:W0:Y:S02]  /*bb90*/  LDG.E.U8 R16, desc[UR36][R14.64+0xc8] ;  /* 0x0000c8240e107981 */ /* 0x000e24000c1e1100 */
[----:B0-----:R-:W-:-:S05]  /*bba0*/  PRMT R3, R16, 0x8880, RZ ;  /* 0x0000888010037816 */ /* 0x001fca00000000ff */
[----:B------:R-:W-:-:S07]  /*bbb0*/  IMAD R2, R3, R18, RZ ;  /* 0x0000001203027224 */ /* 0x000fce00078e02ff */
.L_x_493:
[----:B------:R-:W-:Y:S05]  /*bbc0*/  BSYNC B1 ;  /* 0x0000000000017941 */ /* 0x000fea0003800000 */
.L_x_492:
        /* <DEDUP_REMOVED lines=12> */
.L_x_495:
[----:B------:R-:W-:Y:S05]  /*bc90*/  BSYNC B1 ;  /* 0x0000000000017941 */ /* 0x000fea0003800000 */
.L_x_494:
[----:B------:R-:W-:Y:S01]  /*bca0*/  @!P4 IMAD R125, R125, R17, R2 ;  /* 0x000000117d7dc224 */ /* 0x000fe200078e0202 */
[----:B------:R-:W-:Y:S04]  /*bcb0*/  BSSY B1, `(.L_x_496) ;  /* 0x0000006000017945 */ /* 0x000fe80003800000 */
[----:B------:R0:W-:Y:S01]  /*bcc0*/  @!P4 STG.E.U8 desc[UR36][R6.64+0xc9], R125 ;  /* 0x0000c97d0600c986 */ /* 0x0001e2000c101124 */
[----:B------:R-:W-:Y:S05]  /*bcd0*/  @P3 BRA `(.L_x_497) ;  /* 0x00000000000c3947 */ /* 0x000fea0003800000 */
[----:B------:R-:W0:Y:S02]  /*bce0*/  LDG.E.U8 R16, desc[UR36][R156.64+0xc8] ;  /* 0x0000c8249c107981 */ /* 0x000e24000c1e1100 */
[----:B0-----:R-:W-:-:S05]  /*bcf0*/  PRMT R3, R16, 0x8880, RZ ;  /* 0x0000888010037816 */ /* 0x001fca00000000ff */
[----:B------:R-:W-:-:S07]  /*bd00*/  IMAD R2, R3, R18, RZ ;  /* 0x0000001203027224 */ /* 0x000fce00078e02ff */
.L_x_497:
[----:B------:R-:W-:Y:S05]  /*bd10*/  BSYNC B1 ;  /* 0x0000000000017941 */ /* 0x000fea0003800000 */
.L_x_496:
[----:B0-----:R-:W-:Y:S01]  /*bd20*/  @!P3 IMAD R3, R126, R17, R2 ;  /* 0x000000117e03b224 */ /* 0x001fe200078e0202 */
[----:B------:R-:W-:Y:S04]  /*bd30*/  BSSY B1, `(.L_x_498) ;  /* 0x0000006000017945 */ /* 0x000fe80003800000 */
[----:B------:R0:W-:Y:S01]  /*bd40*/  @!P3 STG.E.U8 desc[UR36][R8.64+0xc8], R3 ;  /* 0x0000c8030800b986 */ /* 0x0001e2000c101124 */
[----:B------:R-:W-:Y:S05]  /*bd50*/  @P5 BRA `(.L_x_499) ;  /* 0x00000000000c5947 */ /* 0x000fea0003800000 */
[----:B------:R-:W0:Y:S02]  /*bd60*/  LDG.E.U8 R16, desc[UR36][R156.64+0xc9] ;  /* 0x0000c9249c107981 */ /* 0x000e24000c1e1100 */
[----:B0-----:R-:W-:-:S05]  /*bd70*/  PRMT R3, R16, 0x8880, RZ ;  /* 0x0000888010037816 */ /* 0x001fca00000000ff */
[----:B------:R-:W-:-:S07]  /*bd80*/  IMAD R2, R3, R18, RZ ;  /* 0x0000001203027224 */ /* 0x000fce00078e02ff */
.L_x_499:
[----:B------:R-:W-:Y:S05]  /*bd90*/  BSYNC B1 ;  /* 0x0000000000017941 */ /* 0x000fea0003800000 */
.L_x_498:
[----:B------:R-:W-:Y:S01]  /*bda0*/  @!P5 IMAD R127, R127, R17, R2 ;  /* 0x000000117f7fd224 */ /* 0x000fe200078e0202 */
[----:B------:R-:W-:Y:S04]  /*bdb0*/  BSSY B1, `(.L_x_500) ;  /* 0x0000006000017945 */ /* 0x000fe80003800000 */
[----:B------:R0:W-:Y:S01]  /*bdc0*/  @!P5 STG.E.U8 desc[UR36][R8.64+0xc9], R127 ;  /* 0x0000c97f0800d986 */ /* 0x0001e2000c101124 */
[----:B------:R-:W-:Y:S05]  /*bdd0*/  @P6 BRA `(.L_x_501) ;  /* 0x00000000000c6947 */ /* 0x000fea0003800000 */
[----:B------:R-:W0:Y:S02]  /*bde0*/  LDG.E.U8 R16, desc[UR36][R14.64+0xd0] ;  /* 0x0000d0240e107981 */ /* 0x000e24000c1e1100 */
[----:B0-----:R-:W-:-:S05]  /*bdf0*/  PRMT R3, R16, 0x8880, RZ ;  /* 0x0000888010037816 */ /* 0x001fca00000000ff */
[----:B------:R-:W-:-:S07]  /*be00*/  IMAD R2, R3, R18, RZ ;  /* 0x0000001203027224 */ /* 0x000fce00078e02ff */
.L_x_501:
[----:B------:R-:W-:Y:S05]  /*be10*/  BSYNC B1 ;  /* 0x0000000000017941 */ /* 0x000fea0003800000 */
.L_x_500:
[----:B0-----:R-:W-:Y:S01]  /*be20*/  @!P6 IMAD R3, R128, R17, R2 ;  /* 0x000000118003e224 */ /* 0x001fe200078e0202 */
[----:B------:R-:W-:Y:S04]  /*be30*/  BSSY B1, `(.L_x_502) ;  /* 0x0000006000017945 */ /* 0x000fe80003800000 */
[----:B------:R0:W-:Y:S01]  /*be40*/  @!P6 STG.E.U8 desc[UR36][R6.64+0xd0], R3 ;  /* 0x0000d0030600e986 */ /* 0x0001e2000c101124 */
[----:B------:R-:W-:Y:S05]  /*be50*/  @P1 BRA `(.L_x_503) ;  /* 0x00000000000c1947 */ /* 0x000fea0003800000 */
[----:B------:R-:W0:Y:S02]  /*be60*/  LDG.E.U8 R16, desc[UR36][R14.64+0xd1] ;  /* 0x0000d1240e107981 */ /* 0x000e24000c1e1100 */
[----:B0-----:R-:W-:-:S05]  /*be70*/  PRMT R3, R16, 0x8880, RZ ;  /* 0x0000888010037816 */ /* 0x001fca00000000ff */
[----:B------:R-:W-:-:S07]  /*be80*/  IMAD R2, R3, R18, RZ ;  /* 0x0000001203027224 */ /* 0x000fce00078e02ff */
.L_x_503:
[----:B------:R-:W-:Y:S05]  /*be90*/  BSYNC B1 ;  /* 0x0000000000017941 */ /* 0x000fea0003800000 */
.L_x_502:
        /* <DEDUP_REMOVED lines=12> */
.L_x_505:
[----:B------:R-:W-:Y:S05]  /*bf60*/  BSYNC B1 ;  /* 0x0000000000017941 */ /* 0x000fea0003800000 */
.L_x_504:
[----:B0-----:R-:W-:Y:S01]  /*bf70*/  @!P4 IMAD R3, R130, R17, R2 ;  /* 0x000000118203c224 */ /* 0x001fe200078e0202 */
[----:B------:R-:W-:Y:S04]  /*bf80*/  BSSY B1, `(.L_x_506) ;  /* 0x0000006000017945 */ /* 0x000fe80003800000 */
[----:B------:R0:W-:Y:S01]  /*bf90*/  @!P4 STG.E.U8 desc[UR36][R8.64+0xd0], R3 ;  /* 0x0000d0030800c986 */ /* 0x0001e2000c101124 */
[----:B------:R-:W-:Y:S05]  /*bfa0*/  @P3 BRA `(.L_x_507) ;  /* 0x00000000000c3947 */ /* 0x000fea0003800000 */
[----:B------:R-:W0:Y:S02]  /*bfb0*/  LDG.E.U8 R16, desc[UR36][R156.64+0xd1] ;  /* 0x0000d1249c107981 */ /* 0x000e24000c1e1100 */
[----:B0-----:R-:W-:-:S05]  /*bfc0*/  PRMT R3, R16, 0x8880, RZ ;  /* 0x0000888010037816 */ /* 0x001fca00000000ff */
[----:B------:R-:W-:-:S07]  /*bfd0*/  IMAD R2, R3, R18, RZ ;  /* 0x0000001203027224 */ /* 0x000fce00078e02ff */
.L_x_507:
[----:B------:R-:W-:Y:S05]  /*bfe0*/  BSYNC B1 ;  /* 0x0000000000017941 */ /* 0x000fea0003800000 */
.L_x_506:
[----:B------:R-:W-:Y:S01]  /*bff0*/  @!P3 IMAD R131, R131, R17, R2 ;  /* 0x000000118383b224 */ /* 0x000fe200078e0202 */
[----:B------:R-:W-:Y:S04]  /*c000*/  BSSY B1, `(.L_x_508) ;  /* 0x0000006000017945 */ /* 0x000fe80003800000 */
[----:B------:R0:W-:Y:S01]  /*c010*/  @!P3 STG.E.U8 desc[UR36][R8.64+0xd1], R131 ;  /* 0x0000d1830800b986 */ /* 0x0001e2000c101124 */
[----:B------:R-:W-:Y:S05]  /*c020*/  @P5 BRA `(.L_x_509) ;  /* 0x00000000000c5947 */ /* 0x000fea0003800000 */
[----:B------:R-:W0:Y:S02]  /*c030*/  LDG.E.U8 R16, desc[UR36][R14.64+0xd8] ;  /* 0x0000d8240e107981 */ /* 0x000e24000c1e1100 */
[----:B0-----:R-:W-:-:S05]  /*c040*/  PRMT R3, R16, 0x8880, RZ ;  /* 0x0000888010037816 */ /* 0x001fca00000000ff */
[----:B------:R-:W-:-:S07]  /*c050*/  IMAD R2, R3, R18, RZ ;  /* 0x0000001203027224 */ /* 0x000fce00078e02ff */
.L_x_509:
[----:B------:R-:W-:Y:S05]  /*c060*/  BSYNC B1 ;  /* 0x0000000000017941 */ /* 0x000fea0003800000 */
.L_x_508:
[----:B0-----:R-:W-:Y:S01]  /*c070*/  @!P5 IMAD R3, R132, R17, R2 ;  /* 0x000000118403d224 */ /* 0x001fe200078e0202 */
[----:B------:R-:W-:Y:S04]  /*c080*/  BSSY B1, `(.L_x_510) ;  /* 0x0000006000017945 */ /* 0x000fe80003800000 */
[----:B------:R0:W-:Y:S01]  /*c090*/  @!P5 STG.E.U8 desc[UR36][R6.64+0xd8], R3 ;  /* 0x0000d8030600d986 */ /* 0x0001e2000c101124 */
[----:B------:R-:W-:Y:S05]  /*c0a0*/  @P6 BRA `(.L_x_511) ;  /* 0x00000000000c6947 */ /* 0x000fea0003800000 */
[----:B------:R-:W0:Y:S02]  /*c0b0*/  LDG.E.U8 R16, desc[UR36][R14.64+0xd9] ;  /* 0x0000d9240e107981 */ /* 0x000e24000c1e1100 */
[----:B0-----:R-:W-:-:S05]  /*c0c0*/  PRMT R3, R16, 0x8880, RZ ;  /* 0x0000888010037816 */ /* 0x001fca00000000ff */
[----:B------:R-:W-:-:S07]  /*c0d0*/  IMAD R2, R3, R18, RZ ;  /* 0x0000001203027224 */ /* 0x000fce00078e02ff */
.L_x_511:
[----:B------:R-:W-:Y:S05]  /*c0e0*/  BSYNC B1 ;  /* 0x0000000000017941 */ /* 0x000fea0003800000 */
.L_x_510:
[----:B------:R-:W-:Y:S01]  /*c0f0*/  @!P6 IMAD R133, R133, R17, R2 ;  /* 0x000000118585e224 */ /* 0x000fe200078e0202 */
[----:B------:R-:W-:Y:S04]  /*c100*/  BSSY B1, `(.L_x_512) ;  /* 0x0000006000017945 */ /* 0x000fe80003800000 */
[----:B------:R0:W-:Y:S01]  /*c110*/  @!P6 STG.E.U8 desc[UR36][R6.64+0xd9], R133 ;  /* 0x0000d9850600e986 */ /* 0x0001e2000c101124 */
[----:B------:R-:W-:Y:S05]  /*c120*/  @P1 BRA `(.L_x_513) ;  /* 0x00000000000c1947 */ /* 0x000fea0003800000 */
[----:B------:R-:W0:Y:S02]  /*c130*/  LDG.E.U8 R16, desc[UR36][R156.64+0xd8] ;  /* 0x0000d8249c107981 */ /* 0x000e24000c1e1100 */
[----:B0-----:R-:W-:-:S05]  /*c140*/  PRMT R3, R16, 0x8880, RZ ;  /* 0x0000888010037816 */ /* 0x001fca00000000ff */
[----:B------:R-:W-:-:S07]  /*c150*/  IMAD R2, R3, R18, RZ ;  /* 0x0000001203027224 */ /* 0x000fce00078e02ff */
.L_x_513:
[----:B------:R-:W-:Y:S05]  /*c160*/  BSYNC B1 ;  /* 0x0000000000017941 */ /* 0x000fea0003800000 */
.L_x_512:
        /* <DEDUP_REMOVED lines=12> */
.L_x_515:
[----:B------:R-:W-:Y:S05]  /*c230*/  BSYNC B1 ;  /* 0x0000000000017941 */ /* 0x000fea0003800000 */
.L_x_514:
[----:B------:R-:W-:Y:S01]  /*c240*/  @!P4 IMAD R135, R135, R17, R2 ;  /* 0x000000118787c224 */ /* 0x000fe200078e0202 */
[----:B------:R-:W-:Y:S04]  /*c250*/  BSSY B1, `(.L_x_516) ;  /* 0x0000006000017945 */ /* 0x000fe80003800000 */
[----:B------:R0:W-:Y:S01]  /*c260*/  @!P4 STG.E.U8 desc[UR36][R8.64+0xd9], R135 ;  /* 0x0000d9870800c986 */ /* 0x0001e2000c101124 */
[----:B------:R-:W-:Y:S05]  /*c270*/  @P3 BRA `(.L_x_517) ;  /* 0x00000000000c3947 */ /* 0x000fea0003800000 */
[----:B------:R-:W0:Y:S02]  /*c280*/  LDG.E.U8 R16, desc[UR36][R14.64+0xe0] ;  /* 0x0000e0240e107981 */ /* 0x000e24000c1e1100 */
[----:B0-----:R-:W-:-:S05]  /*c290*/  PRMT R3, R16, 0x8880, RZ ;  /* 0x0000888010037816 */ /* 0x001fca00000000ff */
[----:B------:R-:W-:-:S07]  /*c2a0*/  IMAD R2, R3, R18, RZ ;  /* 0x0000001203027224 */ /* 0x000fce00078e02ff */
.L_x_517:
[----:B------:R-:W-:Y:S05]  /*c2b0*/  BSYNC B1 ;  /* 0x0000000000017941 */ /* 0x000fea0003800000 */
.L_x_516:
[----:B0-----:R-:W-:Y:S01]  /*c2c0*/  @!P3 IMAD R3, R136, R17, R2 ;  /* 0x000000118803b224 */ /* 0x001fe200078e0202 */
[----:B------:R-:W-:Y:S04]  /*c2d0*/  BSSY B1, `(.L_x_518) ;  /* 0x0000006000017945 */ /* 0x000fe80003800000 */
[----:B------:R0:W-:Y:S01]  /*c2e0*/  @!P3 STG.E.U8 desc[UR36][R6.64+0xe0], R3 ;  /* 0x0000e0030600b986 */ /* 0x0001e2000c101124 */
[----:B------:R-:W-:Y:S05]  /*c2f0*/  @P5 BRA `(.L_x_519) ;  /* 0x00000000000c5947 */ /* 0x000fea0003800000 */
[----:B------:R-:W0:Y:S02]  /*c300*/  LDG.E.U8 R16, desc[UR36][R14.64+0xe1] ;  /* 0x0000e1240e107981 */ /* 0x000e24000c1e1100 */
[----:B0-----:R-:W-:-:S05]  /*c310*/  PRMT R3, R16, 0x8880, RZ ;  /* 0x0000888010037816 */ /* 0x001fca00000000ff */
[----:B------:R-:W-:-:S07]  /*c320*/  IMAD R2, R3, R18, RZ ;  /* 0x0000001203027224 */ /* 0x000fce00078e02ff */
.L_x_519:
[----:B------:R-:W-:Y:S05]  /*c330*/  BSYNC B1 ;  /* 0x0000000000017941 */ /* 0x000fea0003800000 */
.L_x_518:
[----:B------:R-:W-:Y:S01]  /*c340*/  @!P5 IMAD R137, R137, R17, R2 ;  /* 0x000000118989d224 */ /* 0x000fe200078e0202 */
[----:B------:R-:W-:Y:S04]  /*c350*/  BSSY B1, `(.L_x_520) ;  /* 0x0000006000017945 */ /* 0x000fe80003800000 */
[----:B------:R0:W-:Y:S01]  /*c360*/  @!P5 STG.E.U8 desc[UR36][R6.64+0xe1], R137 ;  /* 0x0000e1890600d986 */ /* 0x0001e2000c101124 */
[----:B------:R-:W-:Y:S05]  /*c370*/  @P6 BRA `(.L_x_521) ;  /* 0x00000000000c6947 */ /* 0x000fea0003800000 */
[----:B------:R-:W0:Y:S02]  /*c380*/  LDG.E.U8 R16, desc[UR36][R156.64+0xe0] ;  /* 0x0000e0249c107981 */ /* 0x000e24000c1e1100 */
[----:B0-----:R-:W-:-:S05]  /*c390*/  PRMT R3, R16, 0x8880, RZ ;  /* 0x0000888010037816 */ /* 0x001fca00000000ff */
[----:B------:R-:W-:-:S07]  /*c3a0*/  IMAD R2, R3, R18, RZ ;  /* 0x0000001203027224 */ /* 0x000fce00078e02ff */
.L_x_521:
[----:B------:R-:W-:Y:S05]  /*c3b0*/  BSYNC B1 ;  /* 0x0000000000017941 */ /* 0x000fea0003800000 */
.L_x_520:
[----:B0-----:R-:W-:Y:S01]  /*c3c0*/  @!P6 IMAD R3, R138, R17, R2 ;  /* 0x000000118a03e224 */ /* 0x001fe200078e0202 */
[----:B------:R-:W-:Y:S04]  /*c3d0*/  BSSY B1, `(.L_x_522) ;  /* 0x0000006000017945 */ /* 0x000fe80003800000 */
[----:B------:R0:W-:Y:S01]  /*c3e0*/  @!P6 STG.E.U8 desc[UR36][R8.64+0xe0], R3 ;  /* 0x0000e0030800e986 */ /* 0x0001e2000c101124 */
[----:B------:R-:W-:Y:S05]  /*c3f0*/  @P1 BRA `(.L_x_523) ;  /* 0x00000000000c1947 */ /* 0x000fea0003800000 */
[----:B------:R-:W0:Y:S02]  /*c400*/  LDG.E.U8 R16, desc[UR36][R156.64+0xe1] ;  /* 0x0000e1249c107981 */ /* 0x000e24000c1e1100 */
[----:B0-----:R-:W-:-:S05]  /*c410*/  PRMT R3, R16, 0x8880, RZ ;  /* 0x0000888010037816 */ /* 0x001fca00000000ff */
[----:B------:R-:W-:-:S07]  /*c420*/  IMAD R2, R3, R18, RZ ;  /* 0x0000001203027224 */ /* 0x000fce00078e02ff */
.L_x_523:
[----:B------:R-:W-:Y:S05]  /*c430*/  BSYNC B1 ;  /* 0x0000000000017941 */ /* 0x000fea0003800000 */
.L_x_522:
        /* <DEDUP_REMOVED lines=12> */
.L_x_525:
[----:B------:R-:W-:Y:S05]  /*c500*/  BSYNC B1 ;  /* 0x0000000000017941 */ /* 0x000fea0003800000 */
.L_x_524:
[----:B0-----:R-:W-:Y:S01]  /*c510*/  @!P5 IMAD R3, R140, R17, R2 ;  /* 0x000000118c03d224 */ /* 0x001fe200078e0202 */
[----:B------:R-:W-:Y:S04]  /*c520*/  BSSY B1, `(.L_x_526) ;  /* 0x0000006000017945 */ /* 0x000fe80003800000 */
[----:B------:R0:W-:Y:S01]  /*c530*/  @!P5 STG.E.U8 desc[UR36][R6.64+0xe8], R3 ;  /* 0x0000e8030600d986 */ /* 0x0001e2000c101124 */
[----:B------:R-:W-:Y:S05]  /*c540*/  @P3 BRA `(.L_x_527) ;  /* 0x00000000000c3947 */ /* 0x000fea0003800000 */
[----:B------:R-:W0:Y:S02]  /*c550*/  LDG.E.U8 R16, desc[UR36][R14.64+0xe9] ;  /* 0x0000e9240e107981 */ /* 0x000e24000c1e1100 */
[----:B0-----:R-:W-:-:S05]  /*c560*/  PRMT R3, R16, 0x8880, RZ ;  /* 0x0000888010037816 */ /* 0x001fca00000000ff */
[----:B------:R-:W-:-:S07]  /*c570*/  IMAD R2, R3, R18, RZ ;  /* 0x0000001203027224 */ /* 0x000fce00078e02ff */
.L_x_527:
[----:B------:R-:W-:Y:S05]  /*c580*/  BSYNC B1 ;  /* 0x0000000000017941 */ /* 0x000fea0003800000 */
.L_x_526:
[----:B------:R-:W-:Y:S01]  /*c590*/  @!P3 IMAD R141, R141, R17, R2 ;  /* 0x000000118d8db224 */ /* 0x000fe200078e0202 */
[----:B------:R-:W-:Y:S04]  /*c5a0*/  BSSY B1, `(.L_x_528) ;  /* 0x0000006000017945 */ /* 0x000fe80003800000 */
[----:B------:R0:W-:Y:S01]  /*c5b0*/  @!P3 STG.E.U8 desc[UR36][R6.64+0xe9], R141 ;  /* 0x0000e98d0600b986 */ /* 0x0001e2000c101124 */
[----:B------:R-:W-:Y:S05]  /*c5c0*/  @P1 BRA `(.L_x_529) ;  /* 0x00000000000c1947 */ /* 0x000fea0003800000 */
[----:B------:R-:W0:Y:S02]  /*c5d0*/  LDG.E.U8 R16, desc[UR36][R156.64+0xe8] ;  /* 0x0000e8249c107981 */ /* 0x000e24000c1e1100 */
[----:B0-----:R-:W-:-:S05]  /*c5e0*/  PRMT R3, R16, 0x8880, RZ ;  /* 0x0000888010037816 */ /* 0x001fca00000000ff */
[----:B------:R-:W-:-:S07]  /*c5f0*/  IMAD R2, R3, R18, RZ ;  /* 0x0000001203027224 */ /* 0x000fce00078e02ff */
.L_x_529:
[----:B------:R-:W-:Y:S05]  /*c600*/  BSYNC B1 ;  /* 0x0000000000017941 */ /* 0x000fea0003800000 */
.L_x_528:
[----:B0-----:R-:W-:Y:S01]  /*c610*/  @!P1 IMAD R3, R142, R17, R2 ;  /* 0x000000118e039224 */ /* 0x001fe200078e0202 */
[----:B------:R-:W-:Y:S04]  /*c620*/  BSSY B1, `(.L_x_530) ;  /* 0x0000006000017945 */ /* 0x000fe80003800000 */
[----:B------:R0:W-:Y:S01]  /*c630*/  @!P1 STG.E.U8 desc[UR36][R8.64+0xe8], R3 ;  /* 0x0000e80308009986 */ /* 0x0001e2000c101124 */
[----:B------:R-:W-:Y:S05]  /*c640*/  @P6 BRA `(.L_x_531) ;  /* 0x00000000000c6947 */ /* 0x000fea0003800000 */
[----:B------:R-:W0:Y:S02]  /*c650*/  LDG.E.U8 R16, desc[UR36][R156.64+0xe9] ;  /* 0x0000e9249c107981 */ /* 0x000e24000c1e1100 */
[----:B0-----:R-:W-:-:S05]  /*c660*/  PRMT R3, R16, 0x8880, RZ ;  /* 0x0000888010037816 */ /* 0x001fca00000000ff */
[----:B------:R-:W-:-:S07]  /*c670*/  IMAD R2, R3, R18, RZ ;  /* 0x0000001203027224 */ /* 0x000fce00078e02ff */
.L_x_531:
[----:B------:R-:W-:Y:S05]  /*c680*/  BSYNC B1 ;  /* 0x0000000000017941 */ /* 0x000fea0003800000 */
.L_x_530:
[----:B------:R-:W-:Y:S01]  /*c690*/  @!P6 IMAD R143, R143, R17, R2 ;  /* 0x000000118f8fe224 */ /* 0x000fe200078e0202 */
[----:B------:R-:W-:Y:S04]  /*c6a0*/  BSSY B1, `(.L_x_532) ;  /* 0x0000006000017945 */ /* 0x000fe80003800000 */
[----:B------:R0:W-:Y:S01]  /*c6b0*/  @!P6 STG.E.U8 desc[UR36][R8.64+0xe9], R143 ;  /* 0x0000e98f0800e986 */ /* 0x0001e2000c101124 */
[----:B------:R-:W-:Y:S05]  /*c6c0*/  @P4 BRA `(.L_x_533) ;  /* 0x00000000000c4947 */ /* 0x000fea0003800000 */
[----:B------:R-:W0:Y:S02]  /*c6d0*/  LDG.E.U8 R16, desc[UR36][R14.64+0xf0] ;  /* 0x0000f0240e107981 */ /* 0x000e24000c1e1100 */
[----:B0-----:R-:W-:-:S05]  /*c6e0*/  PRMT R3, R16, 0x8880, RZ ;  /* 0x0000888010037816 */ /* 0x001fca00000000ff */
[----:B------:R-:W-:-:S07]  /*c6f0*/  IMAD R2, R3, R18, RZ ;  /* 0x0000001203027224 */ /* 0x000fce00078e02ff */
.L_x_533:
[----:B------:R-:W-:Y:S05]  /*c700*/  BSYNC B1 ;  /* 0x0000000000017941 */ /* 0x000fea0003800000 */
.L_x_532:
[----:B------:R-:W-:Y:S01]  /*c710*/  ISETP.LT.OR P3, PT, R0, 0xf2, !P2 ;  /* 0x000000f20000780c */ /* 0x000fe20005761670 */
[----:B0-----:R-:W-:Y:S01]  /*c720*/  @!P4 IMAD R3, R144, R17, R2 ;  /* 0x000000119003c224 */ /* 0x001fe200078e0202 */
[----:B------:R-:W-:Y:S01]  /*c730*/  BSSY B1, `(.L_x_534) ;  /* 0x000000b000017945 */ /* 0x000fe20003800000 */
[C---:B------:R-:W-:Y:S02]  /*c740*/  ISETP.LT.OR P1, PT, R0.reuse, 0xf1, !P0 ;  /* 0x000000f10000780c */ /* 0x040fe40004721670 */
[C---:B------:R-:W-:Y:S01]  /*c750*/  ISETP.LT.OR P5, PT, R0.reuse, 0xf2, !P0 ;  /* 0x000000f20000780c */ /* 0x040fe200047a1670 */
[----:B------:R0:W-:Y:S01]  /*c760*/  @!P4 STG.E.U8 desc[UR36][R6.64+0xf0], R3 ;  /* 0x0000f0030600c986 */ /* 0x0001e2000c101124 */
[C---:B------:R-:W-:Y:S02]  /*c770*/  ISETP.LT.OR P4, PT, R0.reuse, 0xf9, !P2 ;  /* 0x000000f90000780c */ /* 0x040fe40005781670 */
[C---:B------:R-:W-:Y:S02]  /*c780*/  ISETP.LT.OR P2, PT, R0.reuse, 0xfa, !P2 ;  /* 0x000000fa0000780c */ /* 0x040fe40005741670 */
[----:B------:R-:W-:-:S02]  /*c790*/  ISETP.LT.OR P6, PT, R0, 0xf9, !P0 ;  /* 0x000000f90000780c */ /* 0x000fc400047c1670 */
[----:B------:R-:W-:Y:S11]  /*c7a0*/  @P3 BRA `(.L_x_535) ;  /* 0x00000000000c3947 */ /* 0x000ff60003800000 */
[----:B------:R-:W0:Y:S02]  /*c7b0*/  LDG.E.U8 R16, desc[UR36][R14.64+0xf1] ;  /* 0x0000f1240e107981 */ /* 0x000e24000c1e1100 */
[----:B0-----:R-:W-:-:S05]  /*c7c0*/  PRMT R3, R16, 0x8880, RZ ;  /* 0x0000888010037816 */ /* 0x001fca00000000ff */
[----:B------:R-:W-:-:S07]  /*c7d0*/  IMAD R2, R3, R18, RZ ;  /* 0x0000001203027224 */ /* 0x000fce00078e02ff */
.L_x_535:
[----:B------:R-:W-:Y:S05]  /*c7e0*/  BSYNC B1 ;  /* 0x0000000000017941 */ /* 0x000fea0003800000 */
.L_x_534:
[----:B------:R-:W-:Y:S01]  /*c7f0*/  @!P3 IMAD R145, R145, R17, R2 ;  /* 0x000000119191b224 */ /* 0x000fe200078e0202 */
[----:B------:R-:W-:Y:S04]  /*c800*/  BSSY B1, `(.L_x_536) ;  /* 0x0000006000017945 */ /* 0x000fe80003800000 */
[----:B------:R0:W-:Y:S01]  /*c810*/  @!P3 STG.E.U8 desc[UR36][R6.64+0xf1], R145 ;  /* 0x0000f1910600b986 */ /* 0x0001e2000c101124 */
[----:B------:R-:W-:Y:S05]  /*c820*/  @P1 BRA `(.L_x_537) ;  /* 0x00000000000c1947 */ /* 0x000fea0003800000 */
[----:B------:R-:W0:Y:S02]  /*c830*/  LDG.E.U8 R16, desc[UR36][R156.64+0xf0] ;  /* 0x0000f0249c107981 */ /* 0x000e24000c1e1100 */
[----:B0-----:R-:W-:-:S05]  /*c840*/  PRMT R3, R16, 0x8880, RZ ;  /* 0x0000888010037816 */ /* 0x001fca00000000ff */
[----:B------:R-:W-:-:S07]  /*c850*/  IMAD R2, R3, R18, RZ ;  /* 0x0000001203027224 */ /* 0x000fce00078e02ff */
.L_x_537:
[----:B------:R-:W-:Y:S05]  /*c860*/  BSYNC B1 ;  /* 0x0000000000017941 */ /* 0x000fea0003800000 */
.L_x_536:
[----:B0-----:R-:W-:Y:S01]  /*c870*/  @!P1 IMAD R3, R146, R17, R2 ;  /* 0x0000001192039224 */ /* 0x001fe200078e0202 */
[----:B------:R-:W-:Y:S04]  /*c880*/  BSSY B1, `(.L_x_538) ;  /* 0x0000006000017945 */ /* 0x000fe80003800000 */
[----:B------:R0:W-:Y:S01]  /*c890*/  @!P1 STG.E.U8 desc[UR36][R8.64+0xf0], R3 ;  /* 0x0000f00308009986 */ /* 0x0001e2000c101124 */
[----:B------:R-:W-:Y:S05]  /*c8a0*/  @P5 BRA `(.L_x_539) ;  /* 0x00000000000c5947 */ /* 0x000fea0003800000 */
[----:B------:R-:W0:Y:S02]  /*c8b0*/  LDG.E.U8 R16, desc[UR36][R156.64+0xf1] ;  /* 0x0000f1249c107981 */ /* 0x000e24000c1e1100 */
[----:B0-----:R-:W-:-:S05]  /*c8c0*/  PRMT R3, R16, 0x8880, RZ ;  /* 0x0000888010037816 */ /* 0x001fca00000000ff */
[----:B------:R-:W-:-:S07]  /*c8d0*/  IMAD R2, R3, R18, RZ ;  /* 0x0000001203027224 */ /* 0x000fce00078e02ff */
.L_x_539:
[----:B------:R-:W-:Y:S05]  /*c8e0*/  BSYNC B1 ;  /* 0x0000000000017941 */ /* 0x000fea0003800000 */
.L_x_538:
[----:B------:R-:W-:Y:S01]  /*c8f0*/  @!P5 IMAD R147, R147, R17, R2 ;  /* 0x000000119393d224 */ /* 0x000fe200078e0202 */
[----:B------:R-:W-:Y:S04]  /*c900*/  BSSY B1, `(.L_x_540) ;  /* 0x0000006000017945 */ /* 0x000fe80003800000 */
[----:B------:R0:W-:Y:S01]  /*c910*/  @!P5 STG.E.U8 desc[UR36][R8.64+0xf1], R147 ;  /* 0x0000f1930800d986 */ /* 0x0001e2000c101124 */
[----:B------:R-:W-:Y:S05]  /*c920*/  @P4 BRA `(.L_x_541) ;  /* 0x00000000000c4947 */ /* 0x000fea0003800000 */
[----:B------:R-:W0:Y:S02]  /*c930*/  LDG.E.U8 R16, desc[UR36][R14.64+0xf8] ;  /* 0x0000f8240e107981 */ /* 0x000e24000c1e1100 */
[----:B0-----:R-:W-:-:S05]  /*c940*/  PRMT R3, R16, 0x8880, RZ ;  /* 0x0000888010037816 */ /* 0x001fca00000000ff */
[----:B------:R-:W-:-:S07]  /*c950*/  IMAD R2, R3, R18, RZ ;  /* 0x0000001203027224 */ /* 0x000fce00078e02ff */
.L_x_541:
[----:B------:R-:W-:Y:S05]  /*c960*/  BSYNC B1 ;  /* 0x0000000000017941 */ /* 0x000fea0003800000 */
.L_x_540:
[----:B0-----:R-:W-:Y:S01]  /*c970*/  @!P4 IMAD R3, R148, R17, R2 ;  /* 0x000000119403c224 */ /* 0x001fe200078e0202 */
[----:B------:R-:W-:Y:S04]  /*c980*/  BSSY B1, `(.L_x_542) ;  /* 0x0000006000017945 */ /* 0x000fe80003800000 */
[----:B------:R0:W-:Y:S01]  /*c990*/  @!P4 STG.E.U8 desc[UR36][R6.64+0xf8], R3 ;  /* 0x0000f8030600c986 */ /* 0x0001e2000c101124 */
[----:B------:R-:W-:Y:S05]  /*c9a0*/  @P2 BRA `(.L_x_543) ;  /* 0x00000000000c2947 */ /* 0x000fea0003800000 */
[----:B------:R-:W0:Y:S02]  /*c9b0*/  LDG.E.U8 R16, desc[UR36][R14.64+0xf9] ;  /* 0x0000f9240e107981 */ /* 0x000e24000c1e1100 */
[----:B0-----:R-:W-:-:S05]  /*c9c0*/  PRMT R3, R16, 0x8880, RZ ;  /* 0x0000888010037816 */ /* 0x001fca00000000ff */
[----:B------:R-:W-:-:S07]  /*c9d0*/  IMAD R2, R3, R18, RZ ;  /* 0x0000001203027224 */ /* 0x000fce00078e02ff */
.L_x_543:
[----:B------:R-:W-:Y:S05]  /*c9e0*/  BSYNC B1 ;  /* 0x0000000000017941 */ /* 0x000fea0003800000 */
.L_x_542:
[----:B------:R-:W-:Y:S01]  /*c9f0*/  @!P2 IMAD R149, R149, R17, R2 ;  /* 0x000000119595a224 */ /* 0x000fe200078e0202 */
[----:B------:R-:W-:Y:S04]  /*ca00*/  BSSY B1, `(.L_x_544) ;  /* 0x0000006000017945 */ /* 0x000fe80003800000 */
[----:B------:R0:W-:Y:S01]  /*ca10*/  @!P2 STG.E.U8 desc[UR36][R6.64+0xf9], R149 ;  /* 0x0000f9950600a986 */ /* 0x0001e2000c101124 */
[----:B------:R-:W-:Y:S05]  /*ca20*/  @P6 BRA `(.L_x_545) ;  /* 0x00000000000c6947 */ /* 0x000fea0003800000 */
[----:B------:R-:W0:Y:S02]  /*ca30*/  LDG.E.U8 R16, desc[UR36][R156.64+0xf8] ;  /* 0x0000f8249c107981 */ /* 0x000e24000c1e1100 */
[----:B0-----:R-:W-:-:S05]  /*ca40*/  PRMT R3, R16, 0x8880, RZ ;  /* 0x0000888010037816 */ /* 0x001fca00000000ff */
[----:B------:R-:W-:-:S07]  /*ca50*/  IMAD R2, R3, R18, RZ ;  /* 0x0000001203027224 */ /* 0x000fce00078e02ff */
.L_x_545:
[----:B------:R-:W-:Y:S05]  /*ca60*/  BSYNC B1 ;  /* 0x0000000000017941 */ /* 0x000fea0003800000 */
.L_x_544:
[----:B0-----:R-:W-:Y:S01]  /*ca70*/  @!P6 IMAD R3, R150, R17, R2 ;  /* 0x000000119603e224 */ /* 0x001fe200078e0202 */
[----:B------:R-:W-:Y:S01]  /*ca80*/  ISETP.LT.OR P0, PT, R0, 0xfa, !P0 ;  /* 0x000000fa0000780c */ /* 0x000fe20004701670 */
[----:B------:R-:W-:Y:S03]  /*ca90*/  BSSY B1, `(.L_x_546) ;  /* 0x0000006000017945 */ /* 0x000fe60003800000 */
[----:B------:R0:W-:Y:S09]  /*caa0*/  @!P6 STG.E.U8 desc[UR36][R8.64+0xf8], R3 ;  /* 0x0000f8030800e986 */ /* 0x0001f2000c101124 */
[----:B------:R-:W-:Y:S05]  /*cab0*/  @P0 BRA `(.L_x_547) ;  /* 0x00000000000c0947 */ /* 0x000fea0003800000 */
[----:B------:R-:W0:Y:S02]  /*cac0*/  LDG.E.U8 R16, desc[UR36][R156.64+0xf9] ;  /* 0x0000f9249c107981 */ /* 0x000e24000c1e1100 */
[----:B0-----:R-:W-:-:S05]  /*cad0*/  PRMT R3, R16, 0x8880, RZ ;  /* 0x0000888010037816 */ /* 0x001fca00000000ff */
[----:B------:R-:W-:-:S07]  /*cae0*/  IMAD R2, R3, R18, RZ ;  /* 0x0000001203027224 */ /* 0x000fce00078e02ff */
.L_x_547:
[----:B------:R-:W-:Y:S05]  /*caf0*/  BSYNC B1 ;  /* 0x0000000000017941 */ /* 0x000fea0003800000 */
.L_x_546:
[----:B------:R-:W-:Y:S01]  /*cb00*/  IMAD R151, R151, R17, R2 ;  /* 0x0000001197977224 */ /* 0x000fe200078e0202 */
[----:B------:R-:W-:Y:S06]  /*cb10*/  @P0 BRA `(.L_x_548) ;  /* 0x0000003800180947 */ /* 0x000fec0003800000 */
[----:B------:R0:W-:Y:S01]  /*cb20*/  STG.E.U8 desc[UR36][R8.64+0xf9], R151 ;  /* 0x0000f99708007986 */ /* 0x0001e2000c101124 */
[----:B------:R-:W-:Y:S05]  /*cb30*/  BRA `(.L_x_548) ;  /* 0x0000003800107947 */ /* 0x000fea0003800000 */
.L_x_35:
[----:B------:R-:W2:Y:S04]  /*cb40*/  LDL.LU R2, [R1] ;  /* 0x0000000001027983 */ /* 0x000ea80000300800 */
[----:B------:R-:W3:Y:S04]  /*cb50*/  LDL.LU R3, [R1+0xc] ;  /* 0x00000c0001037983 */ /* 0x000ee80000300800 */
[----:B------:R-:W4:Y:S04]  /*cb60*/  LDL.LU R12, [R1+0x14] ;  /* 0x00001400010c7983 */ /* 0x000f280000300800 */
[----:B------:R-:W5:Y:S04]  /*cb70*/  LDL.LU R13, [R1+0x98] ;  /* 0x00009800010d7983 */ /* 0x000f680000300800 */
        /* <DEDUP_REMOVED lines=61> */
[----:B------:R-:W5:Y:S01]  /*cf50*/  LDL.LU R178, [R1+0x194] ;  /* 0x0001940001b27983 */ /* 0x000f620000300800 */
[----:B------:R-:W-:-:S03]  /*cf60*/  ISETP.GE.AND P0, PT, R154, 0x1, PT ;  /* 0x000000019a00780c */ /* 0x000fc60003f06270 */
[----:B------:R-:W5:Y:S04]  /*cf70*/  LDL.LU R177, [R1+0x198] ;  /* 0x0001980001b17983 */ /* 0x000f680000300800 */
[----:B------:R-:W5:Y:S04]  /*cf80*/  LDL.LU R176, [R1+0x19c] ;  /* 0x00019c0001b07983 */ /* 0x000f680000300800 */
[----:B------:R-:W5:Y:S04]  /*cf90*/  LDL.LU R175, [R1+0x1a0] ;  /* 0x0001a00001af7983 */ /* 0x000f680000300800 */
[----:B------:R-:W5:Y:S01]  /*cfa0*/  LDL.LU R174, [R1+0x1a4] ;  /* 0x0001a40001ae7983 */ /* 0x000f620000300800 */
[----:B------:R-:W-:-:S03]  /*cfb0*/  ISETP.LT.OR P1, PT, R0, 0x1, !P0 ;  /* 0x000000010000780c */ /* 0x000fc60004721670 */
        /* <DEDUP_REMOVED lines=13> */
[----:B--2---:R-:W-:-:S03]  /*d090*/  @!P1 IMAD R2, R2, R17, RZ ;  /* 0x0000001102029224 */ /* 0x004fc600078e02ff */
[----:B------:R-:W2:Y:S04]  /*d0a0*/  LDL.LU R160, [R1+0x1dc] ;  /* 0x0001dc0001a07983 */ /* 0x000ea80000300800 */
        /* <DEDUP_REMOVED lines=8> */
[----:B------:R0:W-:Y:S04]  /*d130*/  @!P1 STG.E.U8 desc[UR36][R4.64], R2 ;  /* 0x0000000204009986 */ /* 0x0001e8000c101124 */
[----:B0-----:R-:W3:Y:S01]  /*d140*/  LDL.LU R2, [R1+0x4] ;  /* 0x0000040001027983 */ /* 0x001ee20000300800 */
[----:B------:R-:W-:-:S02]  /*d150*/  ISETP.LT.OR P1, PT, R0, 0x2, !P0 ;  /* 0x000000020000780c */ /* 0x000fc40004721670 */
[----:B------:R-:W-:-:S11]  /*d160*/  ISETP.GE.AND P2, PT, R154, 0x9, PT ;  /* 0x000000099a00780c */ /* 0x000fd60003f46270 */
[----:B---3--:R-:W-:-:S05]  /*d170*/  @!P1 IMAD R2, R2, R17, RZ ;  /* 0x0000001102029224 */ /* 0x008fca00078e02ff */
[----:B------:R0:W-:Y:S04]  /*d180*/  @!P1 STG.E.U8 desc[UR36][R4.64+0x1], R2 ;  /* 0x0000010204009986 */ /* 0x0001e8000c101124 */
[----:B0-----:R-:W3:Y:S01]  /*d190*/  LDL.LU R2, [R1+0x8] ;  /* 0x0000080001027983 */ /* 0x001ee20000300800 */
[C---:B------:R-:W-:Y:S02]  /*d1a0*/  ISETP.LT.OR P1, PT, R0.reuse, 0x1, !P2 ;  /* 0x000000010000780c */ /* 0x040fe40005721670 */
[C---:B------:R-:W-:Y:S02]  /*d1b0*/  ISETP.LT.OR P3, PT, R0.reuse, 0x2, !P2 ;  /* 0x000000020000780c */ /* 0x040fe40005761670 */
[----:B------:R-:W-:-:S09]  /*d1c0*/  ISETP.LT.OR P4, PT, R0, 0x9, !P0 ;  /* 0x000000090000780c */ /* 0x000fd20004781670 */
[----:B---3--:R-:W-:-:S05]  /*d1d0*/  @!P1 IMAD R2, R2, R17, RZ ;  /* 0x0000001102029224 */ /* 0x008fca00078e02ff */
[----:B------:R0:W-:Y:S04]  /*d1e0*/  @!P1 STG.E.U8 desc[UR36][R10.64], R2 ;  /* 0x000000020a009986 */ /* 0x0001e8000c101124 */
[----:B0-----:R-:W3:Y:S01]  /*d1f0*/  LDL.LU R2, [R1+0x10] ;  /* 0x0000100001027983 */ /* 0x001ee20000300800 */
[----:B------:R-:W-:Y:S01]  /*d200*/  @!P3 IMAD R3, R3, R17, RZ ;  /* 0x000000110303b224 */ /* 0x000fe200078e02ff */
[C---:B------:R-:W-:Y:S02]  /*d210*/  ISETP.LT.OR P1, PT, R0.reuse, 0xa, !P0 ;  /* 0x0000000a0000780c */ /* 0x040fe40004721670 */
[C---:B------:R-:W-:Y:S02]  /*d220*/  ISETP.LT.OR P5, PT, R0.reuse, 0x9, !P2 ;  /* 0x000000090000780c */ /* 0x040fe400057a1670 */
[----:B------:R0:W-:Y:S01]  /*d230*/  @!P3 STG.E.U8 desc[UR36][R10.64+0x1], R3 ;  /* 0x000001030a00b986 */ /* 0x0001e2000c101124 */
[----:B------:R-:W-:-:S03]  /*d240*/  ISETP.LT.OR P6, PT, R0, 0xa, !P2 ;  /* 0x0000000a0000780c */ /* 0x000fc600057c1670 */
[----:B0-----:R-:W5:Y:S01]  /*d250*/  LDL.LU R3, [R1+0x18] ;  /* 0x0000180001037983 */ /* 0x001f620000300800 */
[----:B---3--:R-:W-:-:S05]  /*d260*/  @!P4 IMAD R2, R2, R17, RZ ;  /* 0x000000110202c224 */ /* 0x008fca00078e02ff */
[----:B------:R0:W-:Y:S04]  /*d270*/  @!P4 STG.E.U8 desc[UR36][R4.64+0x8], R2 ;  /* 0x000008020400c986 */ /* 0x0001e8000c101124 */
[----:B0-----:R-:W3:Y:S01]  /*d280*/  LDL.LU R2, [R1+0x1c] ;  /* 0x00001c0001027983 */ /* 0x001ee20000300800 */
[-C--:B----4-:R-:W-:Y:S02]  /*d290*/  @!P1 IMAD R12, R12, R17.reuse, RZ ;  /* 0x000000110c0c9224 */ /* 0x090fe400078e02ff */
[----:B-----5:R-:W-:-:S03]  /*d2a0*/  @!P5 IMAD R3, R3, R17, RZ ;  /* 0x000000110303d224 */ /* 0x020fc600078e02ff */
[----:B------:R0:W-:Y:S04]  /*d2b0*/  @!P1 STG.E.U8 desc[UR36][R4.64+0x9], R12 ;  /* 0x0000090c04009986 */ /* 0x0001e8000c101124 */
[----:B------:R1:W-:Y:S04]  /*d2c0*/  @!P5 STG.E.U8 desc[UR36][R10.64+0x8], R3 ;  /* 0x000008030a00d986 */ /* 0x0003e8000c101124 */
[----:B0-----:R-:W4:Y:S04]  /*d2d0*/  LDL.LU R12, [R1+0x28] ;  /* 0x00002800010c7983 */ /* 0x001f280000300800 */
[----:B-1----:R-:W5:Y:S01]  /*d2e0*/  LDL.LU R3, [R1+0x20] ;  /* 0x0000200001037983 */ /* 0x002f620000300800 */
[----:B---3--:R-:W-:-:S05]  /*d2f0*/  @!P6 IMAD R2, R2, R17, RZ ;  /* 0x000000110202e224 */ /* 0x008fca00078e02ff */
[----:B------:R0:W-:Y:S04]  /*d300*/  @!P6 STG.E.U8 desc[UR36][R10.64+0x9], R2 ;  /* 0x000009020a00e986 */ /* 0x0001e8000c101124 */
[----:B0-----:R-:W3:Y:S01]  /*d310*/  LDL.LU R2, [R1+0x24] ;  /* 0x0000240001027983 */ /* 0x001ee20000300800 */
[C---:B------:R-:W-:Y:S02]  /*d320*/  ISETP.LT.OR P3, PT, R0.reuse, 0x11, !P0 ;  /* 0x000000110000780c */ /* 0x040fe40004761670 */
[----:B------:R-:W-:-:S11]  /*d330*/  ISETP.LT.OR P4, PT, R0, 0x12, !P0 ;  /* 0x000000120000780c */ /* 0x000fd60004781670 */
[----:B-----5:R-:W-:-:S05]  /*d340*/  @!P3 IMAD R3, R3, R17, RZ ;  /* 0x000000110303b224 */ /* 0x020fca00078e02ff */
[----:B------:R0:W-:Y:S04]  /*d350*/  @!P3 STG.E.U8 desc[UR36][R4.64+0x10], R3 ;  /* 0x000010030400b986 */ /* 0x0001e8000c101124 */
[----:B0-----:R-:W5:Y:S01]  /*d360*/  LDL.LU R3, [R1+0x2c] ;  /* 0x00002c0001037983 */ /* 0x001f620000300800 */
[----:B---3--:R-:W-:-:S05]  /*d370*/  @!P4 IMAD R2, R2, R17, RZ ;  /* 0x000000110202c224 */ /* 0x008fca00078e02ff */
[----:B------:R0:W-:Y:S04]  /*d380*/  @!P4 STG.E.U8 desc[UR36][R4.64+0x11], R2 ;  /* 0x000011020400c986 */ /* 0x0001e8000c101124 */
[----:B0-----:R-:W3:Y:S01]  /*d390*/  LDL.LU R2, [R1+0x30] ;  /* 0x0000300001027983 */ /* 0x001ee20000300800 */
[C---:B------:R-:W-:Y:S02]  /*d3a0*/  ISETP.LT.OR P1, PT, R0.reuse, 0x11, !P2 ;  /* 0x000000110000780c */ /* 0x040fe40005721670 */
[C---:B------:R-:W-:Y:S02]  /*d3b0*/  ISETP.LT.OR P5, PT, R0.reuse, 0x12, !P2 ;  /* 0x000000120000780c */ /* 0x040fe400057a1670 */
[----:B------:R-:W-:-:S09]  /*d3c0*/  ISETP.LT.OR P6, PT, R0, 0x19, !P0 ;  /* 0x000000190000780c */ /* 0x000fd200047c1670 */
        /* <DEDUP_REMOVED lines=43> */
[----:B-----5:R-:W-:-:S05]  /*d680*/  @!P6 IMAD R3, R3, R17, RZ ;  /* 0x000000110303e224 */ /* 0x020fca00078e02ff */
[----:B------:R0:W-:Y:S04]  /*d690*/  @!P6 STG.E.U8 desc[UR36][R4.64+0x29], R3 ;  /* 0x000029030400e986 */ /* 0x0001e8000c101124 */
[----:B0-----:R-:W5:Y:S01]  /*d6a0*/  LDL.LU R3, [R1+0x5c] ;  /* 0x00005c0001037983 */ /* 0x001f620000300800 */
        /* <DEDUP_REMOVED lines=48> */
[----:B------:R-:W-:-:S13]  /*d9b0*/  ISETP.LT.OR P5, PT, R0, 0x42, !P2 ;  /* 0x000000420000780c */ /* 0x000fda00057a1670 */
[----:B----4-:R-:W-:-:S05]  /*d9c0*/  @!P5 IMAD R12, R12, R17, RZ ;  /* 0x000000110c0cd224 */ /* 0x010fca00078e02ff */
[----:B------:R-:W-:Y:S01]  /*d9d0*/  @!P5 STG.E.U8 desc[UR36][R10.64+0x41], R12 ;  /* 0x0000410c0a00d986 */ /* 0x000fe2000c101124 */
[----:B---3--:R-:W-:-:S05]  /*d9e0*/  @!P4 IMAD R2, R2, R17, RZ ;  /* 0x000000110202c224 */ /* 0x008fca00078e02ff */
[----:B------:R0:W-:Y:S04]  /*d9f0*/  @!P4 STG.E.U8 desc[UR36][R10.64+0x40], R2 ;  /* 0x000040020a00c986 */ /* 0x0001e8000c101124 */
[----:B0-----:R-:W3:Y:S04]  /*da00*/  LDL.LU R2, [R1+0x90] ;  /* 0x0000900001027983 */ /* 0x001ee80000300800 */
[----:B------:R-:W4:Y:S01]  /*da10*/  LDL.LU R12, [R1+0xac] ;  /* 0x0000ac00010c7983 */ /* 0x000f220000300800 */
[C---:B------:R-:W-:Y:S02]  /*da20*/  ISETP.LT.OR P6, PT, R0.reuse, 0x49, !P0 ;  /* 0x000000490000780c */ /* 0x040fe400047c1670 */
[----:B------:R-:W-:-:S02]  /*da30*/  ISETP.LT.OR P1, PT, R0, 0x4a, !P0 ;  /* 0x0000004a0000780c */ /* 0x000fc40004721670 */
[C---:B------:R-:W-:Y:S02]  /*da40*/  ISETP.LT.OR P3, PT, R0.reuse, 0x49, !P2 ;  /* 0x000000490000780c */ /* 0x040fe40005761670 */
[C---:B------:R-:W-:Y:S02]  /*da50*/  ISETP.LT.OR P4, PT, R0.reuse, 0x4a, !P2 ;  /* 0x0000004a0000780c */ /* 0x040fe40005781670 */
[----:B------:R-:W-:-:S07]  /*da60*/  ISETP.LT.OR P5, PT, R0, 0x51, !P0 ;  /* 0x000000510000780c */ /* 0x000fce00047a1670 */
[----:B-----5:R-:W-:-:S05]  /*da70*/  @!P1 IMAD R3, R3, R17, RZ ;  /* 0x0000001103039224 */ /* 0x020fca00078e02ff */
[----:B------:R4:W-:Y:S01]  /*da80*/  @!P1 STG.E.U8 desc[UR36][R4.64+0x49], R3 ;  /* 0x0000490304009986 */ /* 0x0009e2000c101124 */
[----:B------:R-:W-:Y:S01]  /*da90*/  ISETP.LT.OR P1, PT, R0, 0x51, !P2 ;  /* 0x000000510000780c */ /* 0x000fe20005721670 */
[-C--:B------:R-:W-:Y:S02]  /*daa0*/  @!P3 IMAD R13, R13, R17.reuse, RZ ;  /* 0x000000110d0db224 */ /* 0x080fe400078e02ff */
[-C--:B------:R-:W-:Y:S02]  /*dab0*/  @!P4 IMAD R15, R15, R17.reuse, RZ ;  /* 0x000000110f0fc224 */ /* 0x080fe400078e02ff */
[----:B------:R-:W-:-:S08]  /*dac0*/  @!P5 IMAD R21, R21, R17, RZ ;  /* 0x000000111515d224 */ /* 0x000fd000078e02ff */
[-C--:B------:R-:W-:Y:S02]  /*dad0*/  @!P1 IMAD R153, R153, R17.reuse, RZ ;  /* 0x0000001199999224 */ /* 0x080fe400078e02ff */
[----:B---3--:R-:W-:-:S05]  /*dae0*/  @!P6 IMAD R2, R2, R17, RZ ;  /* 0x000000110202e224 */ /* 0x008fca00078e02ff */
[----:B------:R-:W-:Y:S01]  /*daf0*/  @!P6 STG.E.U8 desc[UR36][R4.64+0x48], R2 ;  /* 0x000048020400e986 */ /* 0x000fe2000c101124 */
[----:B------:R-:W-:-:S03]  /*db00*/  ISETP.LT.OR P6, PT, R0, 0x52, !P0 ;  /* 0x000000520000780c */ /* 0x000fc600047c1670 */
[----:B------:R0:W-:Y:S01]  /*db10*/  @!P3 STG.E.U8 desc[UR36][R10.64+0x48], R13 ;  /* 0x0000480d0a00b986 */ /* 0x0001e2000c101124 */
[----:B------:R-:W-:-:S03]  /*db20*/  ISETP.LT.OR P3, PT, R0, 0x52, !P2 ;  /* 0x000000520000780c */ /* 0x000fc60005761670 */
[----:B------:R1:W-:Y:S01]  /*db30*/  @!P4 STG.E.U8 desc[UR36][R10.64+0x49], R15 ;  /* 0x0000490f0a00c986 */ /* 0x0003e2000c101124 */
[----:B------:R-:W-:-:S05]  /*db40*/  ISETP.LT.OR P4, PT, R0, 0x59, !P0 ;  /* 0x000000590000780c */ /* 0x000fca0004781670 */
[----:B------:R-:W-:Y:S01]  /*db50*/  @!P6 IMAD R23, R23, R17, RZ ;  /* 0x000000111717e224 */ /* 0x000fe200078e02ff */
[----:B------:R3:W-:Y:S01]  /*db60*/  @!P5 STG.E.U8 desc[UR36][R4.64+0x50], R21 ;  /* 0x000050150400d986 */ /* 0x0007e2000c101124 */
[----:B------:R-:W-:-:S03]  /*db70*/  ISETP.LT.OR P5, PT, R0, 0x5a, !P0 ;  /* 0x0000005a0000780c */ /* 0x000fc600047a1670 */
[----:B------:R5:W-:Y:S01]  /*db80*/  @!P6 STG.E.U8 desc[UR36][R4.64+0x51], R23 ;  /* 0x000051170400e986 */ /* 0x000be2000c101124 */
[----:B------:R-:W-:-:S03]  /*db90*/  ISETP.LT.OR P6, PT, R0, 0x59, !P2 ;  /* 0x000000590000780c */ /* 0x000fc600057c1670 */
[----:B------:R-:W-:Y:S01]  /*dba0*/  @!P1 STG.E.U8 desc[UR36][R10.64+0x50], R153 ;  /* 0x000050990a009986 */ /* 0x000fe2000c101124 */
[----:B------:R-:W-:Y:S01]  /*dbb0*/  ISETP.LT.OR P1, PT, R0, 0x5a, !P2 ;  /* 0x0000005a0000780c */ /* 0x000fe20005721670 */
[-C--:B----4-:R-:W-:Y:S02]  /*dbc0*/  @!P3 IMAD R3, R12, R17.reuse, RZ ;  /* 0x000000110c03b224 */ /* 0x090fe400078e02ff */
[-C--:B0-----:R-:W-:Y:S02]  /*dbd0*/  @!P4 IMAD R13, R235, R17.reuse, RZ ;  /* 0x00000011eb0dc224 */ /* 0x081fe400078e02ff */
[-C--:B-1----:R-:W-:Y:S01]  /*dbe0*/  @!P5 IMAD R15, R234, R17.reuse, RZ ;  /* 0x00000011ea0fd224 */ /* 0x082fe200078e02ff */
[----:B------:R0:W-:Y:S03]  /*dbf0*/  @!P3 STG.E.U8 desc[UR36][R10.64+0x51], R3 ;  /* 0x000051030a00b986 */ /* 0x0001e6000c101124 */
[----:B---3--:R-:W-:Y:S01]  /*dc00*/  @!P6 IMAD R21, R233, R17, RZ ;  /* 0x00000011e915e224 */ /* 0x008fe200078e02ff */
[----:B------:R1:W-:Y:S01]  /*dc10*/  @!P4 STG.E.U8 desc[UR36][R4.64+0x58], R13 ;  /* 0x0000580d0400c986 */ /* 0x0003e2000c101124 */
[----:B------:R-:W-:-:S02]  /*dc20*/  ISETP.LT.OR P3, PT, R0, 0x61, !P0 ;  /* 0x000000610000780c */ /* 0x000fc40004761670 */
[----:B-----5:R-:W-:Y:S01]  /*dc30*/  @!P1 IMAD R23, R232, R17, RZ ;  /* 0x00000011e8179224 */ /* 0x020fe200078e02ff */
[C---:B------:R-:W-:Y:S01]  /*dc40*/  ISETP.LT.OR P4, PT, R0.reuse, 0x62, !P0 ;  /* 0x000000620000780c */ /* 0x040fe20004781670 */
[----:B------:R3:W-:Y:S01]  /*dc50*/  @!P5 STG.E.U8 desc[UR36][R4.64+0x59], R15 ;  /* 0x0000590f0400d986 */ /* 0x0007e2000c101124 */
[----:B------:R-:W-:-:S03]  /*dc60*/  ISETP.LT.OR P5, PT, R0, 0x61, !P2 ;  /* 0x000000610000780c */ /* 0x000fc600057a1670 */
[----:B------:R4:W-:Y:S01]  /*dc70*/  @!P6 STG.E.U8 desc[UR36][R10.64+0x58], R21 ;  /* 0x000058150a00e986 */ /* 0x0009e2000c101124 */
[----:B------:R-:W-:-:S03]  /*dc80*/  ISETP.LT.OR P6, PT, R0, 0x62, !P2 ;  /* 0x000000620000780c */ /* 0x000fc600057c1670 */
[----:B------:R-:W-:Y:S01]  /*dc90*/  @!P1 STG.E.U8 desc[UR36][R10.64+0x59], R23 ;  /* 0x000059170a009986 */ /* 0x000fe2000c101124 */
[----:B------:R-:W-:Y:S01]  /*dca0*/  ISETP.LT.OR P1, PT, R0, 0x69, !P0 ;  /* 0x000000690000780c */ /* 0x000fe20004721670 */
[-C--:B0-----:R-:W-:Y:S02]  /*dcb0*/  @!P3 IMAD R3, R231, R17.reuse, RZ ;  /* 0x00000011e703b224 */ /* 0x081fe400078e02ff */
[-C--:B-1----:R-:W-:Y:S02]  /*dcc0*/  @!P4 IMAD R13, R230, R17.reuse, RZ ;  /* 0x00000011e60dc224 */ /* 0x082fe400078e02ff */
[-C--:B---3--:R-:W-:Y:S01]  /*dcd0*/  @!P5 IMAD R15, R229, R17.reuse, RZ ;  /* 0x00000011e50fd224 */ /* 0x088fe200078e02ff */
[----:B------:R0:W-:Y:S03]  /*dce0*/  @!P3 STG.E.U8 desc[UR36][R4.64+0x60], R3 ;  /* 0x000060030400b986 */ /* 0x0001e6000c101124 */
[----:B----4-:R-:W-:Y:S01]  /*dcf0*/  @!P6 IMAD R21, R228, R17, RZ ;  /* 0x00000011e415e224 */ /* 0x010fe200078e02ff */
[----:B------:R1:W-:Y:S01]  /*dd00*/  @!P4 STG.E.U8 desc[UR36][R4.64+0x61], R13 ;  /* 0x0000610d0400c986 */ /* 0x0003e2000c101124 */
[----:B------:R-:W-:-:S02]  /*dd10*/  ISETP.LT.OR P3, PT, R0, 0x6a, !P0 ;  /* 0x0000006a0000780c */ /* 0x000fc40004761670 */
[----:B------:R-:W-:Y:S01]  /*dd20*/  @!P1 IMAD R153, R227, R17, RZ ;  /* 0x00000011e3999224 */ /* 0x000fe200078e02ff */
        /* <DEDUP_REMOVED lines=131> */
[-C--:B----4-:R-:W-:Y:S01]  /*e560*/  @!P6 IMAD R21, R183, R17.reuse, RZ ;  /* 0x00000011b715e224 */ /* 0x090fe200078e02ff */
[----:B------:R1:W-:Y:S03]  /*e570*/  @!P4 STG.E.U8 desc[UR36][R10.64+0xb8], R13 ;  /* 0x0000b80d0a00c986 */ /* 0x0003e6000c101124 */
[----:B------:R-:W-:Y:S01]  /*e580*/  @!P1 IMAD R23, R182, R17, RZ ;  /* 0x00000011b6179224 */ /* 0x000fe200078e02ff */
[C---:B------:R-:W-:Y:S01]  /*e590*/  ISETP.LT.OR P3, PT, R0.reuse, 0xc1, !P2 ;  /* 0x000000c10000780c */ /* 0x040fe20005761670 */
[----:B------:R3:W-:Y:S01]  /*e5a0*/  @!P5 STG.E.U8 desc[UR36][R10.64+0xb9], R15 ;  /* 0x0000b90f0a00d986 */ /* 0x0007e2000c101124 */
[----:B------:R-:W-:-:S02]  /*e5b0*/  ISETP.LT.OR P4, PT, R0, 0xc2, !P2 ;  /* 0x000000c20000780c */ /* 0x000fc40005781670 */
[C---:B------:R-:W-:Y:S01]  /*e5c0*/  ISETP.LT.OR P5, PT, R0.reuse, 0xc9, !P0 ;  /* 0x000000c90000780c */ /* 0x040fe200047a1670 */
[----:B------:R4:W-:Y:S01]  /*e5d0*/  @!P6 STG.E.U8 desc[UR36][R4.64+0xc0], R21 ;  /* 0x0000c0150400e986 */ /* 0x0009e2000c101124 */
[----:B------:R-:W-:-:S03]  /*e5e0*/  ISETP.LT.OR P6, PT, R0, 0xca, !P0 ;  /* 0x000000ca0000780c */ /* 0x000fc600047c1670 */
[----:B------:R-:W-:Y:S01]  /*e5f0*/  @!P1 STG.E.U8 desc[UR36][R4.64+0xc1], R23 ;  /* 0x0000c11704009986 */ /* 0x000fe2000c101124 */
[----:B------:R-:W-:-:S03]  /*e600*/  ISETP.LT.OR P1, PT, R0, 0xc9, !P2 ;  /* 0x000000c90000780c */ /* 0x000fc60005721670 */
[-C--:B0-----:R-:W-:Y:S02]  /*e610*/  @!P3 IMAD R3, R181, R17.reuse, RZ ;  /* 0x00000011b503b224 */ /* 0x081fe400078e02ff */
[-C--:B-1----:R-:W-:Y:S02]  /*e620*/  @!P4 IMAD R13, R180, R17.reuse, RZ ;  /* 0x00000011b40dc224 */ /* 0x082fe400078e02ff */
[-C--:B---3--:R-:W-:Y:S02]  /*e630*/  @!P5 IMAD R15, R179, R17.reuse, RZ ;  /* 0x00000011b30fd224 */ /* 0x088fe400078e02ff */
[-C--:B----4-:R-:W-:Y:S01]  /*e640*/  @!P6 IMAD R21, R178, R17.reuse, RZ ;  /* 0x00000011b215e224 */ /* 0x090fe200078e02ff */
[----:B------:R0:W-:Y:S03]  /*e650*/  @!P3 STG.E.U8 desc[UR36][R10.64+0xc0], R3 ;  /* 0x0000c0030a00b986 */ /* 0x0001e6000c101124 */
[----:B------:R-:W-:Y:S01]  /*e660*/  @!P1 IMAD R153, R177, R17, RZ ;  /* 0x00000011b1999224 */ /* 0x000fe200078e02ff */
[----:B------:R1:W-:Y:S01]  /*e670*/  @!P4 STG.E.U8 desc[UR36][R10.64+0xc1], R13 ;  /* 0x0000c10d0a00c986 */ /* 0x0003e2000c101124 */
[----:B------:R-:W-:-:S02]  /*e680*/  ISETP.LT.OR P3, PT, R0, 0xca, !P2 ;  /* 0x000000ca0000780c */ /* 0x000fc40005761670 */
        /* <DEDUP_REMOVED lines=33> */
[----:B------:R4:W-:Y:S04]  /*e8a0*/  @!P6 STG.E.U8 desc[UR36][R10.64+0xd9], R21 ;  /* 0x0000d9150a00e986 */ /* 0x0009e8000c101124 */
[----:B------:R-:W-:Y:S01]  /*e8b0*/  @!P1 STG.E.U8 desc[UR36][R4.64+0xe0], R153 ;  /* 0x0000e09904009986 */ /* 0x000fe2000c101124 */
[C---:B------:R-:W-:Y:S02]  /*e8c0*/  ISETP.LT.OR P1, PT, R0.reuse, 0xea, !P0 ;  /* 0x000000ea0000780c */ /* 0x040fe40004721670 */
[----:B------:R-:W-:Y:S01]  /*e8d0*/  ISETP.LT.OR P6, PT, R0, 0xe9, !P0 ;  /* 0x000000e90000780c */ /* 0x000fe200047c1670 */
[-C--:B0-----:R-:W-:Y:S02]  /*e8e0*/  @!P3 IMAD R3, R166, R17.reuse, RZ ;  /* 0x00000011a603b224 */ /* 0x081fe400078e02ff */
[----:B-1----:R-:W-:-:S02]  /*e8f0*/  @!P4 IMAD R13, R165, R17, RZ ;  /* 0x00000011a50dc224 */ /* 0x002fc400078e02ff */
[----:B---3--:R-:W-:Y:S01]  /*e900*/  @!P5 IMAD R15, R164, R17, RZ ;  /* 0x00000011a40fd224 */ /* 0x008fe200078e02ff */
[----:B------:R0:W-:Y:S01]  /*e910*/  @!P3 STG.E.U8 desc[UR36][R4.64+0xe1], R3 ;  /* 0x0000e1030400b986 */ /* 0x0001e2000c101124 */
[----:B------:R-:W-:-:S04]  /*e920*/  ISETP.LT.OR P3, PT, R0, 0xe9, !P2 ;  /* 0x000000e90000780c */ /* 0x000fc80005761670 */
[-C--:B------:R-:W-:Y:S01]  /*e930*/  @!P1 IMAD R23, R162, R17.reuse, RZ ;  /* 0x00000011a2179224 */ /* 0x080fe200078e02ff */
[----:B------:R2:W-:Y:S01]  /*e940*/  @!P4 STG.E.U8 desc[UR36][R10.64+0xe0], R13 ;  /* 0x0000e00d0a00c986 */ /* 0x0005e2000c101124 */
[----:B----4-:R-:W-:Y:S01]  /*e950*/  @!P6 IMAD R21, R163, R17, RZ ;  /* 0x00000011a315e224 */ /* 0x010fe200078e02ff */
[C---:B------:R-:W-:Y:S02]  /*e960*/  ISETP.LT.OR P4, PT, R0.reuse, 0xea, !P2 ;  /* 0x000000ea0000780c */ /* 0x040fe40005781670 */
[----:B------:R1:W-:Y:S01]  /*e970*/  @!P5 STG.E.U8 desc[UR36][R10.64+0xe1], R15 ;  /* 0x0000e10f0a00d986 */ /* 0x0003e2000c101124 */
[----:B------:R-:W-:-:S03]  /*e980*/  ISETP.LT.OR P5, PT, R0, 0xf1, !P0 ;  /* 0x000000f10000780c */ /* 0x000fc600047a1670 */
[----:B------:R-:W-:Y:S01]  /*e990*/  @!P1 STG.E.U8 desc[UR36][R4.64+0xe9], R23 ;  /* 0x0000e91704009986 */ /* 0x000fe2000c101124 */
[----:B------:R-:W-:-:S03]  /*e9a0*/  ISETP.LT.OR P1, PT, R0, 0xf2, !P0 ;  /* 0x000000f20000780c */ /* 0x000fc60004721670 */
[----:B------:R3:W-:Y:S01]  /*e9b0*/  @!P6 STG.E.U8 desc[UR36][R4.64+0xe8], R21 ;  /* 0x0000e8150400e986 */ /* 0x0007e2000c101124 */
[----:B------:R-:W-:Y:S01]  /*e9c0*/  ISETP.LT.OR P6, PT, R0, 0xf1, !P2 ;  /* 0x000000f10000780c */ /* 0x000fe200057c1670 */
[-C--:B0-----:R-:W-:Y:S02]  /*e9d0*/  @!P3 IMAD R3, R161, R17.reuse, RZ ;  /* 0x00000011a103b224 */ /* 0x081fe400078e02ff */
[-C--:B--2---:R-:W-:Y:S02]  /*e9e0*/  @!P4 IMAD R13, R160, R17.reuse, RZ ;  /* 0x00000011a00dc224 */ /* 0x084fe400078e02ff */
[-C--:B-1----:R-:W-:Y:S01]  /*e9f0*/  @!P5 IMAD R15, R159, R17.reuse, RZ ;  /* 0x000000119f0fd224 */ /* 0x082fe200078e02ff */
[----:B------:R0:W-:Y:S01]  /*ea00*/  @!P3 STG.E.U8 desc[UR36][R10.64+0xe8], R3 ;  /* 0x0000e8030a00b986 */ /* 0x0001e2000c101124 */
[----:B------:R-:W-:Y:S02]  /*ea10*/  ISETP.LT.OR P3, PT, R0, 0xf2, !P2 ;  /* 0x000000f20000780c */ /* 0x000fe40005761670 */
[-C--:B---3--:R-:W-:Y:S01]  /*ea20*/  @!P1 IMAD R21, R158, R17.reuse, RZ ;  /* 0x000000119e159224 */ /* 0x088fe200078e02ff */
[----:B------:R1:W-:Y:S03]  /*ea30*/  @!P4 STG.E.U8 desc[UR36][R10.64+0xe9], R13 ;  /* 0x0000e90d0a00c986 */ /* 0x0003e6000c101124 */
[----:B------:R-:W-:Y:S01]  /*ea40*/  @!P6 IMAD R23, R157, R17, RZ ;  /* 0x000000119d17e224 */ /* 0x000fe200078e02ff */
[C---:B------:R-:W-:Y:S01]  /*ea50*/  ISETP.LT.OR P4, PT, R0.reuse, 0xf9, !P0 ;  /* 0x000000f90000780c */ /* 0x040fe20004781670 */
[----:B------:R-:W-:Y:S01]  /*ea60*/  @!P1 STG.E.U8 desc[UR36][R4.64+0xf1], R21 ;  /* 0x0000f11504009986 */ /* 0x000fe2000c101124 */
[----:B------:R-:W-:-:S02]  /*ea70*/  ISETP.LT.OR P0, PT, R0, 0xfa, !P0 ;  /* 0x000000fa0000780c */ /* 0x000fc40004701670 */
[----:B------:R-:W-:Y:S01]  /*ea80*/  ISETP.GE.AND P1, PT, R154, 0x81, PT ;  /* 0x000000819a00780c */ /* 0x000fe20003f26270 */
[----:B------:R2:W-:Y:S01]  /*ea90*/  @!P5 STG.E.U8 desc[UR36][R4.64+0xf0], R15 ;  /* 0x0000f00f0400d986 */ /* 0x0005e2000c101124 */
[C---:B------:R-:W-:Y:S02]  /*eaa0*/  ISETP.LT.OR P5, PT, R0.reuse, 0xf9, !P2 ;  /* 0x000000f90000780c */ /* 0x040fe400057a1670 */
[C---:B------:R-:W-:Y:S01]  /*eab0*/  ISETP.LT.OR P2, PT, R0.reuse, 0xfa, !P2 ;  /* 0x000000fa0000780c */ /* 0x040fe20005741670 */
[----:B------:R3:W-:Y:S01]  /*eac0*/  @!P6 STG.E.U8 desc[UR36][R10.64+0xf0], R23 ;  /* 0x0000f0170a00e986 */ /* 0x0007e2000c101124 */
[----:B------:R-:W-:Y:S01]  /*ead0*/  ISETP.LT.OR P6, PT, R0, 0x1, !P1 ;  /* 0x000000010000780c */ /* 0x000fe20004fc1670 */
[-C--:B0-----:R-:W-:Y:S02]  /*eae0*/  @!P3 IMAD R3, R156, R17.reuse, RZ ;  /* 0x000000119c03b224 */ /* 0x081fe400078e02ff */
[-C--:B-1----:R-:W-:Y:S02]  /*eaf0*/  @!P4 IMAD R13, R152, R17.reuse, RZ ;  /* 0x00000011980dc224 */ /* 0x082fe400078e02ff */
[----:B------:R-:W-:Y:S01]  /*eb00*/  @!P0 IMAD R153, R22, R17, RZ ;  /* 0x0000001116998224 */ /* 0x000fe200078e02ff */
[----:B------:R0:W-:Y:S01]  /*eb10*/  @!P3 STG.E.U8 desc[UR36][R10.64+0xf1], R3 ;  /* 0x0000f1030a00b986 */ /* 0x0001e2000c101124 */
[----:B------:R-:W-:-:S02]  /*eb20*/  ISETP.GE.AND P3, PT, R154, 0x89, PT ;  /* 0x000000899a00780c */ /* 0x000fc40003f66270 */
[-C--:B--2---:R-:W-:Y:S02]  /*eb30*/  @!P5 IMAD R15, R20, R17.reuse, RZ ;  /* 0x00000011140fd224 */ /* 0x084fe400078e02ff */
[-C--:B------:R-:W-:Y:S01]  /*eb40*/  @!P2 IMAD R21, R14, R17.reuse, RZ ;  /* 0x000000110e15a224 */ /* 0x080fe200078e02ff */
[----:B------:R-:W-:Y:S01]  /*eb50*/  @!P0 STG.E.U8 desc[UR36][R4.64+0xf9], R153 ;  /* 0x0000f99904008986 */ /* 0x000fe2000c101124 */
[----:B---3--:R-:W-:Y:S01]  /*eb60*/  @!P6 IMAD R23, R24, R17, RZ ;  /* 0x000000111817e224 */ /* 0x008fe200078e02ff */
[C---:B------:R-:W-:Y:S02]  /*eb70*/  ISETP.LT.OR P0, PT, R0.reuse, 0x2, !P1 ;  /* 0x000000020000780c */ /* 0x040fe40004f01670 */
[----:B------:R1:W-:Y:S01]  /*eb80*/  @!P4 STG.E.U8 desc[UR36][R4.64+0xf8], R13 ;  /* 0x0000f80d0400c986 */ /* 0x0003e2000c101124 */
[----:B------:R-:W-:-:S03]  /*eb90*/  ISETP.LT.OR P4, PT, R0, 0x1, !P3 ;  /* 0x000000010000780c */ /* 0x000fc60005f81670 */
[----:B------:R-:W-:Y:S01]  /*eba0*/  @!P5 STG.E.U8 desc[UR36][R10.64+0xf8], R15 ;  /* 0x0000f80f0a00d986 */ /* 0x000fe2000c101124 */
[----:B------:R-:W-:-:S03]  /*ebb0*/  ISETP.LT.OR P5, PT, R0, 0x2, !P3 ;  /* 0x000000020000780c */ /* 0x000fc60005fa1670 */
[----:B------:R-:W-:Y:S01]  /*ebc0*/  @!P2 STG.E.U8 desc[UR36][R10.64+0xf9], R21 ;  /* 0x0000f9150a00a986 */ /* 0x000fe2000c101124 */
[----:B------:R-:W-:-:S03]  /*ebd0*/  ISETP.LT.OR P2, PT, R0, 0x9, !P1 ;  /* 0x000000090000780c */ /* 0x000fc60004f41670 */
[----:B------:R-:W-:Y:S01]  /*ebe0*/  @!P6 STG.E.U8 desc[UR36][R6.64], R23 ;  /* 0x000000170600e986 */ /* 0x000fe2000c101124 */
[----:B------:R-:W-:Y:S01]  /*ebf0*/  ISETP.LT.OR P6, PT, R0, 0xa, !P1 ;  /* 0x0000000a0000780c */ /* 0x000fe20004fc1670 */
[-C--:B------:R-:W-:Y:S02]  /*ec00*/  @!P0 IMAD R25, R25, R17.reuse, RZ ;  /* 0x0000001119198224 */ /* 0x080fe400078e02ff */
[-C--:B0-----:R-:W-:Y:S02]  /*ec10*/  @!P4 IMAD R3, R26, R17.reuse, RZ ;  /* 0x000000111a03c224 */ /* 0x081fe400078e02ff */
[-C--:B------:R-:W-:Y:S01]  /*ec20*/  @!P5 IMAD R27, R27, R17.reuse, RZ ;  /* 0x000000111b1bd224 */ /* 0x080fe200078e02ff */
[----:B------:R-:W-:Y:S03]  /*ec30*/  @!P0 STG.E.U8 desc[UR36][R6.64+0x1], R25 ;  /* 0x0000011906008986 */ /* 0x000fe6000c101124 */
[----:B-1----:R-:W-:Y:S01]  /*ec40*/  @!P2 IMAD R5, R28, R17, RZ ;  /* 0x000000111c05a224 */ /* 0x002fe200078e02ff */
[----:B------:R0:W-:Y:S01]  /*ec50*/  @!P4 STG.E.U8 desc[UR36][R8.64], R3 ;  /* 0x000000030800c986 */ /* 0x0001e2000c101124 */
[----:B------:R-:W-:-:S02]  /*ec60*/  ISETP.LT.OR P0, PT, R0, 0xa, !P3 ;  /* 0x0000000a0000780c */ /* 0x000fc40005f01670 */
[----:B------:R-:W-:Y:S01]  /*ec70*/  @!P6 IMAD R29, R29, R17, RZ ;  /* 0x000000111d1de224 */ /* 0x000fe200078e02ff */
[C---:B------:R-:W-:Y:S01]  /*ec80*/  ISETP.LT.OR P4, PT, R0.reuse, 0x9, !P3 ;  /* 0x000000090000780c */ /* 0x040fe20005f81670 */
[----:B------:R-:W-:Y:S01]  /*ec90*/  @!P5 STG.E.U8 desc[UR36][R8.64+0x1], R27 ;  /* 0x0000011b0800d986 */ /* 0x000fe2000c101124 */
[----:B------:R-:W-:-:S03]  /*eca0*/  ISETP.LT.OR P5, PT, R0, 0x11, !P1 ;  /* 0x000000110000780c */ /* 0x000fc60004fa1670 */
[----:B------:R1:W-:Y:S01]  /*ecb0*/  @!P2 STG.E.U8 desc[UR36][R6.64+0x8], R5 ;  /* 0x000008050600a986 */ /* 0x0003e2000c101124 */
[----:B------:R-:W-:-:S03]  /*ecc0*/  ISETP.LT.OR P2, PT, R0, 0x12, !P1 ;  /* 0x000000120000780c */ /* 0x000fc60004f41670 */
[----:B------:R-:W-:Y:S01]  /*ecd0*/  @!P6 STG.E.U8 desc[UR36][R6.64+0x9], R29 ;  /* 0x0000091d0600e986 */ /* 0x000fe2000c101124 */
[----:B------:R-:W-:Y:S01]  /*ece0*/  ISETP.LT.OR P6, PT, R0, 0x11, !P3 ;  /* 0x000000110000780c */ /* 0x000fe20005fc1670 */
[-C--:B------:R-:W-:Y:S02]  /*ecf0*/  @!P0 IMAD R31, R31, R17.reuse, RZ ;  /* 0x000000111f1f8224 */ /* 0x080fe400078e02ff */
[-C--:B0-----:R-:W-:Y:S02]  /*ed00*/  @!P4 IMAD R3, R30, R17.reuse, RZ ;  /* 0x000000111e03c224 */ /* 0x081fe400078e02ff */
[-C--:B------:R-:W-:Y:S01]  /*ed10*/  @!P5 IMAD R11, R32, R17.reuse, RZ ;  /* 0x00000011200bd224 */ /* 0x080fe200078e02ff */
[----:B------:R-:W-:Y:S03]  /*ed20*/  @!P0 STG.E.U8 desc[UR36][R8.64+0x9], R31 ;  /* 0x0000091f08008986 */ /* 0x000fe6000c101124 */
[----:B------:R-:W-:Y:S01]  /*ed30*/  @!P2 IMAD R33, R33, R17, RZ ;  /* 0x000000112121a224 */ /* 0x000fe200078e02ff */
[----:B------:R0:W-:Y:S01]  /*ed40*/  @!P4 STG.E.U8 desc[UR36][R8.64+0x8], R3 ;  /* 0x000008030800c986 */ /* 0x0001e2000c101124 */
[----:B------:R-:W-:-:S02]  /*ed50*/  ISETP.LT.OR P0, PT, R0, 0x12, !P3 ;  /* 0x000000120000780c */ /* 0x000fc40005f01670 */
[----:B-1----:R-:W-:Y:S01]  /*ed60*/  @!P6 IMAD R5, R34, R17, RZ ;  /* 0x000000112205e224 */ /* 0x002fe200078e02ff */
[C---:B------:R-:W-:Y:S01]  /*ed70*/  ISETP.LT.OR P4, PT, R0.reuse, 0x19, !P1 ;  /* 0x000000190000780c */ /* 0x040fe20004f81670 */
[----:B------:R-:W-:Y:S01]  /*ed80*/  @!P5 STG.E.U8 desc[UR36][R6.64+0x10], R11 ;  /* 0x0000100b0600d986 */ /* 0x000fe2000c101124 */
[----:B------:R-:W-:-:S03]  /*ed90*/  ISETP.LT.OR P5, PT, R0, 0x1a, !P1 ;  /* 0x0000001a0000780c */ /* 0x000fc60004fa1670 */
[----:B------:R-:W-:Y:S01]  /*eda0*/  @!P2 STG.E.U8 desc[UR36][R6.64+0x11], R33 ;  /* 0x000011210600a986 */ /* 0x000fe2000c101124 */
[----:B------:R-:W-:-:S03]  /*edb0*/  ISETP.LT.OR P2, PT, R0, 0x19, !P3 ;  /* 0x000000190000780c */ /* 0x000fc60005f41670 */
[----:B------:R1:W-:Y:S01]  /*edc0*/  @!P6 STG.E.U8 desc[UR36][R8.64+0x10], R5 ;  /* 0x000010050800e986 */ /* 0x0003e2000c101124 */
[----:B------:R-:W-:Y:S01]  /*edd0*/  ISETP.LT.OR P6, PT, R0, 0x1a, !P3 ;  /* 0x0000001a0000780c */ /* 0x000fe20005fc1670 */
[-C--:B------:R-:W-:Y:S02]  /*ede0*/  @!P0 IMAD R35, R35, R17.reuse, RZ ;  /* 0x0000001123238224 */ /* 0x080fe400078e02ff */
[-C--:B0-----:R-:W-:Y:S02]  /*edf0*/  @!P4 IMAD R3, R36, R17.reuse, RZ ;  /* 0x000000112403c224 */ /* 0x081fe400078e02ff */
[-C--:B------:R-:W-:Y:S01]  /*ee00*/  @!P5 IMAD R37, R37, R17.reuse, RZ ;  /* 0x000000112525d224 */ /* 0x080fe200078e02ff */
[----:B------:R-:W-:Y:S01]  /*ee10*/  @!P0 STG.E.U8 desc[UR36][R8.64+0x11], R35 ;  /* 0x0000112308008986 */ /* 0x000fe2000c101124 */
[----:B------:R-:W-:Y:S02]  /*ee20*/  ISETP.LT.OR P0, PT, R0, 0x22, !P1 ;  /* 0x000000220000780c */ /* 0x000fe40004f01670 */
[----:B-1----:R-:W-:-:S04]  /*ee30*/  @!P2 IMAD R5, R38, R17, RZ ;  /* 0x000000112605a224 */ /* 0x002fc800078e02ff */
[----:B------:R-:W-:Y:S01]  /*ee40*/  @!P6 IMAD R39, R39, R17, RZ ;  /* 0x000000112727e224 */ /* 0x000fe200078e02ff */
[----:B------:R0:W-:Y:S01]  /*ee50*/  @!P4 STG.E.U8 desc[UR36][R6.64+0x18], R3 ;  /* 0x000018030600c986 */ /* 0x0001e2000c101124 */
[----:B------:R-:W-:-:S03]  /*ee60*/  ISETP.LT.OR P4, PT, R0, 0x21, !P1 ;  /* 0x000000210000780c */ /* 0x000fc60004f81670 */
        /* <DEDUP_REMOVED lines=216> */
[-C--:B0-----:R-:W-:Y:S02]  /*fbf0*/  @!P4 IMAD R3, R110, R17.reuse, RZ ;  /* 0x000000116e03c224 */ /* 0x081fe400078e02ff */
[-C--:B------:R-:W-:Y:S02]  /*fc00*/  @!P0 IMAD R111, R111, R17.reuse, RZ ;  /* 0x000000116f6f8224 */ /* 0x080fe400078e02ff */
[-C--:B------:R-:W-:Y:S01]  /*fc10*/  @!P5 IMAD R11, R112, R17.reuse, RZ ;  /* 0x00000011700bd224 */ /* 0x080fe200078e02ff */
[----:B------:R0:W-:Y:S03]  /*fc20*/  @!P4 STG.E.U8 desc[UR36][R8.64+0xa8], R3 ;  /* 0x0000a8030800c986 */ /* 0x0001e6000c101124 */
[-C--:B------:R-:W-:Y:S01]  /*fc30*/  @!P2 IMAD R113, R113, R17.reuse, RZ ;  /* 0x000000117171a224 */ /* 0x080fe200078e02ff */
[----:B------:R-:W-:Y:S03]  /*fc40*/  @!P0 STG.E.U8 desc[UR36][R8.64+0xa9], R111 ;  /* 0x0000a96f08008986 */ /* 0x000fe6000c101124 */
[----:B-1----:R-:W-:Y:S01]  /*fc50*/  @!P6 IMAD R5, R114, R17, RZ ;  /* 0x000000117205e224 */ /* 0x002fe200078e02ff */
[C---:B------:R-:W-:Y:S01]  /*fc60*/  ISETP.LT.OR P0, PT, R0.reuse, 0xb2, !P3 ;  /* 0x000000b20000780c */ /* 0x040fe20005f01670 */
[----:B------:R-:W-:Y:S01]  /*fc70*/  @!P5 STG.E.U8 desc[UR36][R6.64+0xb0], R11 ;  /* 0x0000b00b0600d986 */ /* 0x000fe2000c101124 */
[----:B------:R-:W-:-:S02]  /*fc80*/  ISETP.LT.OR P5, PT, R0, 0xba, !P1 ;  /* 0x000000ba0000780c */ /* 0x000fc40004fa1670 */
[C---:B------:R-:W-:Y:S01]  /*fc90*/  ISETP.LT.OR P4, PT, R0.reuse, 0xb9, !P1 ;  /* 0x000000b90000780c */ /* 0x040fe20004f81670 */
[----:B------:R-:W-:Y:S01]  /*fca0*/  @!P2 STG.E.U8 desc[UR36][R6.64+0xb1], R113 ;  /* 0x0000b1710600a986 */ /* 0x000fe2000c101124 */
[----:B------:R-:W-:-:S03]  /*fcb0*/  ISETP.LT.OR P2, PT, R0, 0xb9, !P3 ;  /* 0x000000b90000780c */ /* 0x000fc60005f41670 */
[----:B------:R1:W-:Y:S01]  /*fcc0*/  @!P6 STG.E.U8 desc[UR36][R8.64+0xb0], R5 ;  /* 0x0000b0050800e986 */ /* 0x0003e2000c101124 */
[----:B------:R-:W-:-:S03]  /*fcd0*/  ISETP.LT.OR P6, PT, R0, 0xba, !P3 ;  /* 0x000000ba0000780c */ /* 0x000fc60005fc1670 */
[-C--:B------:R-:W-:Y:S02]  /*fce0*/  @!P0 IMAD R115, R115, R17.reuse, RZ ;  /* 0x0000001173738224 */ /* 0x080fe400078e02ff */
[-C--:B------:R-:W-:Y:S02]  /*fcf0*/  @!P5 IMAD R117, R117, R17.reuse, RZ ;  /* 0x000000117575d224 */ /* 0x080fe400078e02ff */
[-C--:B0-----:R-:W-:Y:S01]  /*fd00*/  @!P4 IMAD R3, R116, R17.reuse, RZ ;  /* 0x000000117403c224 */ /* 0x081fe200078e02ff */
[----:B------:R-:W-:Y:S01]  /*fd10*/  @!P0 STG.E.U8 desc[UR36][R8.64+0xb1], R115 ;  /* 0x0000b17308008986 */ /* 0x000fe2000c101124 */
[----:B------:R-:W-:Y:S01]  /*fd20*/  ISETP.LT.OR P0, PT, R0, 0xc1, !P1 ;  /* 0x000000c10000780c */ /* 0x000fe20004f01670 */
[----:B-1----:R-:W-:-:S03]  /*fd30*/  @!P2 IMAD R5, R118, R17, RZ ;  /* 0x000000117605a224 */ /* 0x002fc600078e02ff */
[----:B------:R-:W-:Y:S01]  /*fd40*/  @!P6 IMAD R119, R119, R17, RZ ;  /* 0x000000117777e224 */ /* 0x000fe200078e02ff */
[----:B------:R-:W-:Y:S01]  /*fd50*/  @!P5 STG.E.U8 desc[UR36][R6.64+0xb9], R117 ;  /* 0x0000b9750600d986 */ /* 0x000fe2000c101124 */
[----:B------:R-:W-:-:S03]  /*fd60*/  ISETP.LT.OR P5, PT, R0, 0xc2, !P1 ;  /* 0x000000c20000780c */ /* 0x000fc60004fa1670 */
[----:B------:R0:W-:Y:S01]  /*fd70*/  @!P4 STG.E.U8 desc[UR36][R6.64+0xb8], R3 ;  /* 0x0000b8030600c986 */ /* 0x0001e2000c101124 */
[----:B------:R-:W-:-:S03]  /*fd80*/  ISETP.LT.OR P4, PT, R0, 0xc1, !P3 ;  /* 0x000000c10000780c */ /* 0x000fc60005f81670 */
[----:B------:R-:W-:Y:S01]  /*fd90*/  @!P6 STG.E.U8 desc[UR36][R8.64+0xb9], R119 ;  /* 0x0000b9770800e986 */ /* 0x000fe2000c101124 */
[----:B------:R-:W-:-:S03]  /*fda0*/  ISETP.LT.OR P6, PT, R0, 0xc2, !P3 ;  /* 0x000000c20000780c */ /* 0x000fc60005fc1670 */
[----:B------:R1:W-:Y:S01]  /*fdb0*/  @!P2 STG.E.U8 desc[UR36][R8.64+0xb8], R5 ;  /* 0x0000b8050800a986 */ /* 0x0003e2000c101124 */
[----:B------:R-:W-:Y:S01]  /*fdc0*/  ISETP.LT.OR P2, PT, R0, 0xc9, !P1 ;  /* 0x000000c90000780c */ /* 0x000fe20004f41670 */
[-C--:B------:R-:W-:Y:S02]  /*fdd0*/  @!P0 IMAD R11, R120, R17.reuse, RZ ;  /* 0x00000011780b8224 */ /* 0x080fe400078e02ff */
[-C--:B------:R-:W-:Y:S02]  /*fde0*/  @!P5 IMAD R121, R121, R17.reuse, RZ ;  /* 0x000000117979d224 */ /* 0x080fe400078e02ff */
[-C--:B0-----:R-:W-:Y:S01]  /*fdf0*/  @!P4 IMAD R3, R122, R17.reuse, RZ ;  /* 0x000000117a03c224 */ /* 0x081fe200078e02ff */
[----:B------:R0:W-:Y:S03]  /*fe00*/  @!P0 STG.E.U8 desc[UR36][R6.64+0xc0], R11 ;  /* 0x0000c00b06008986 */ /* 0x0001e6000c101124 */
[-C--:B------:R-:W-:Y:S01]  /*fe10*/  @!P6 IMAD R123, R123, R17.reuse, RZ ;  /* 0x000000117b7be224 */ /* 0x080fe200078e02ff */
[----:B------:R-:W-:Y:S01]  /*fe20*/  ISETP.LT.OR P0, PT, R0, 0xca, !P1 ;  /* 0x000000ca0000780c */ /* 0x000fe20004f01670 */
[----:B------:R-:W-:Y:S02]  /*fe30*/  @!P5 STG.E.U8 desc[UR36][R6.64+0xc1], R121 ;  /* 0x0000c1790600d986 */ /* 0x000fe4000c101124 */
[----:B-1----:R-:W-:Y:S01]  /*fe40*/  @!P2 IMAD R5, R124, R17, RZ ;  /* 0x000000117c05a224 */ /* 0x002fe200078e02ff */
[C---:B------:R-:W-:Y:S01]  /*fe50*/  ISETP.LT.OR P5, PT, R0.reuse, 0xc9, !P3 ;  /* 0x000000c90000780c */ /* 0x040fe20005fa1670 */
[----:B------:R1:W-:Y:S01]  /*fe60*/  @!P4 STG.E.U8 desc[UR36][R8.64+0xc0], R3 ;  /* 0x0000c0030800c986 */ /* 0x0003e2000c101124 */
        /* <DEDUP_REMOVED lines=8> */
[----:B------:R-:W-:Y:S03]  /*fef0*/  @!P0 STG.E.U8 desc[UR36][R6.64+0xc9], R125 ;  /* 0x0000c97d06008986 */ /* 0x000fe6000c101124 */
[-C--:B-1----:R-:W-:Y:S01]  /*ff00*/  @!P6 IMAD R3, R128, R17.reuse, RZ ;  /* 0x000000118003e224 */ /* 0x082fe200078e02ff */
[----:B------:R0:W-:Y:S03]  /*ff10*/  @!P5 STG.E.U8 desc[UR36][R8.64+0xc8], R11 ;  /* 0x0000c80b0800d986 */ /* 0x0001e6000c101124 */
[----:B------:R-:W-:Y:S01]  /*ff20*/  @!P2 IMAD R129, R129, R17, RZ ;  /* 0x000000118181a224 */ /* 0x000fe200078e02ff */
[C---:B------:R-:W-:Y:S01]  /*ff30*/  ISETP.LT.OR P0, PT, R0.reuse, 0xd1, !P3 ;  /* 0x000000d10000780c */ /* 0x040fe20005f01670 */
[----:B------:R-:W-:Y:S01]  /*ff40*/  @!P4 STG.E.U8 desc[UR36][R8.64+0xc9], R127 ;  /* 0x0000c97f0800c986 */ /* 0x000fe2000c101124 */
[----:B------:R-:W-:-:S02]  /*ff50*/  ISETP.LT.OR P5, PT, R0, 0xd2, !P3 ;  /* 0x000000d20000780c */ /* 0x000fc40005fa1670 */
[C---:B------:R-:W-:Y:S01]  /*ff60*/  ISETP.LT.OR P4, PT, R0.reuse, 0xd9, !P1 ;  /* 0x000000d90000780c */ /* 0x040fe20004f81670 */
[----:B------:R1:W-:Y:S01]  /*ff70*/  @!P6 STG.E.U8 desc[UR36][R6.64+0xd0], R3 ;  /* 0x0000d0030600e986 */ /* 0x0003e2000c101124 */
[----:B------:R-:W-:-:S03]  /*ff80*/  ISETP.LT.OR P6, PT, R0, 0xda, !P1 ;  /* 0x000000da0000780c */ /* 0x000fc60004fc1670 */
[----:B------:R-:W-:Y:S01]  /*ff90*/  @!P2 STG.E.U8 desc[UR36][R6.64+0xd1], R129 ;  /* 0x0000d1810600a986 */ /* 0x000fe2000c101124 */
[----:B------:R-:W-:-:S03]  /*ffa0*/  ISETP.LT.OR P2, PT, R0, 0xd9, !P3 ;  /* 0x000000d90000780c */ /* 0x000fc60005f41670 */
[-C--:B--2---:R-:W-:Y:S02]  /*ffb0*/  @!P0 IMAD R5, R130, R17.reuse, RZ ;  /* 0x0000001182058224 */ /* 0x084fe400078e02ff */
[-C--:B------:R-:W-:Y:S02]  /*ffc0*/  @!P5 IMAD R131, R131, R17.reuse, RZ ;  /* 0x000000118383d224 */ /* 0x080fe400078e02ff */
[-C--:B0-----:R-:W-:Y:S02]  /*ffd0*/  @!P4 IMAD R11, R132, R17.reuse, RZ ;  /* 0x00000011840bc224 */ /* 0x081fe400078e02ff */
[-C--:B------:R-:W-:Y:S01]  /*ffe0*/  @!P6 IMAD R133, R133, R17.reuse, RZ ;  /* 0x000000118585e224 */ /* 0x080fe200078e02ff */
[----:B------:R0:W-:Y:S03]  /*fff0*/  @!P0 STG.E.U8 desc[UR36][R8.64+0xd0], R5 ;  /* 0x0000d00508008986 */ /* 0x0001e6000c101124 */
[----:B-1----:R-:W-:Y:S01]  /*10000*/  @!P2 IMAD R3, R134, R17, RZ ;  /* 0x000000118603a224 */ /* 0x002fe200078e02ff */
[----:B------:R-:W-:Y:S01]  /*10010*/  @!P5 STG.E.U8 desc[UR36][R8.64+0xd1], R131 ;  /* 0x0000d1830800d986 */ /* 0x000fe2000c101124 */
[----:B------:R-:W-:-:S02]  /*10020*/  ISETP.LT.OR P0, PT, R0, 0xda, !P3 ;  /* 0x000000da0000780c */ /* 0x000fc40005f01670 */
        /* <DEDUP_REMOVED lines=14> */
[----:B------:R-:W-:Y:S01]  /*10110*/  @!P4 STG.E.U8 desc[UR36][R6.64+0xe1], R137 ;  /* 0x0000e1890600c986 */ /* 0x000fe2000c101124 */
[----:B------:R-:W-:-:S02]  /*10120*/  ISETP.LT.OR P0, PT, R0, 0xe9, !P1 ;  /* 0x000000e90000780c */ /* 0x000fc40004f01670 */
[C---:B------:R-:W-:Y:S01]  /*10130*/  ISETP.LT.OR P4, PT, R0.reuse, 0xea, !P1 ;  /* 0x000000ea0000780c */ /* 0x040fe20004f81670 */
[----:B------:R1:W-:Y:S01]  /*10140*/  @!P6 STG.E.U8 desc[UR36][R8.64+0xe0], R11 ;  /* 0x0000e00b0800e986 */ /* 0x0003e2000c101124 */
[C---:B------:R-:W-:Y:S02]  /*10150*/  ISETP.LT.OR P6, PT, R0.reuse, 0xe9, !P3 ;  /* 0x000000e90000780c */ /* 0x040fe40005fc1670 */
[C---:B------:R-:W-:Y:S01]  /*10160*/  ISETP.LT.OR P5, PT, R0.reuse, 0xea, !P3 ;  /* 0x000000ea0000780c */ /* 0x040fe20005fa1670 */
[----:B------:R-:W-:Y:S01]  /*10170*/  @!P2 STG.E.U8 desc[UR36][R8.64+0xe1], R139 ;  /* 0x0000e18b0800a986 */ /* 0x000fe2000c101124 */
[----:B------:R-:W-:-:S05]  /*10180*/  ISETP.LT.OR P2, PT, R0, 0xf1, !P1 ;  /* 0x000000f10000780c */ /* 0x000fca0004f41670 */
[-C--:B--2---:R-:W-:Y:S02]  /*10190*/  @!P0 IMAD R3, R140, R17.reuse, RZ ;  /* 0x000000118c038224 */ /* 0x084fe400078e02ff */
[-C--:B------:R-:W-:Y:S02]  /*101a0*/  @!P4 IMAD R141, R141, R17.reuse, RZ ;  /* 0x000000118d8dc224 */ /* 0x080fe400078e02ff */
[-C--:B0-----:R-:W-:Y:S02]  /*101b0*/  @!P6 IMAD R5, R142, R17.reuse, RZ ;  /* 0x000000118e05e224 */ /* 0x081fe400078e02ff */
[-C--:B------:R-:W-:Y:S02]  /*101c0*/  @!P5 IMAD R143, R143, R17.reuse, RZ ;  /* 0x000000118f8fd224 */ /* 0x080fe400078e02ff */
[----:B-1----:R-:W-:Y:S01]  /*101d0*/  @!P2 IMAD R11, R144, R17, RZ ;  /* 0x00000011900ba224 */ /* 0x002fe200078e02ff */
[----:B------:R0:W-:Y:S01]  /*101e0*/  @!P0 STG.E.U8 desc[UR36][R6.64+0xe8], R3 ;  /* 0x0000e80306008986 */ /* 0x0001e2000c101124 */
[----:B------:R-:W-:-:S03]  /*101f0*/  ISETP.LT.OR P0, PT, R0, 0xf2, !P1 ;  /* 0x000000f20000780c */ /* 0x000fc60004f01670 */
[----:B------:R-:W-:Y:S01]  /*10200*/  @!P4 STG.E.U8 desc[UR36][R6.64+0xe9], R141 ;  /* 0x0000e98d0600c986 */ /* 0x000fe2000c101124 */
[----:B------:R-:W-:-:S03]  /*10210*/  ISETP.LT.OR P4, PT, R0, 0xf1, !P3 ;  /* 0x000000f10000780c */ /* 0x000fc60005f81670 */
[----:B------:R-:W-:Y:S01]  /*10220*/  @!P6 STG.E.U8 desc[UR36][R8.64+0xe8], R5 ;  /* 0x0000e8050800e986 */ /* 0x000fe2000c101124 */
[----:B------:R-:W-:-:S03]  /*10230*/  ISETP.LT.OR P6, PT, R0, 0xf2, !P3 ;  /* 0x000000f20000780c */ /* 0x000fc60005fc1670 */
[----:B------:R-:W-:Y:S01]  /*10240*/  @!P5 STG.E.U8 desc[UR36][R8.64+0xe9], R143 ;  /* 0x0000e98f0800d986 */ /* 0x000fe2000c101124 */
[----:B------:R-:W-:-:S03]  /*10250*/  ISETP.LT.OR P5, PT, R0, 0xf9, !P3 ;  /* 0x000000f90000780c */ /* 0x000fc60005fa1670 */
[----:B------:R1:W-:Y:S01]  /*10260*/  @!P2 STG.E.U8 desc[UR36][R6.64+0xf0], R11 ;  /* 0x0000f00b0600a986 */ /* 0x0003e2000c101124 */
[C---:B------:R-:W-:Y:S02]  /*10270*/  ISETP.LT.OR P2, PT, R0.reuse, 0xf9, !P1 ;  /* 0x000000f90000780c */ /* 0x040fe40004f41670 */
[C---:B------:R-:W-:Y:S02]  /*10280*/  ISETP.LT.OR P1, PT, R0.reuse, 0xfa, !P1 ;  /* 0x000000fa0000780c */ /* 0x040fe40004f21670 */
[----:B------:R-:W-:Y:S01]  /*10290*/  ISETP.LT.OR P3, PT, R0, 0xfa, !P3 ;  /* 0x000000fa0000780c */ /* 0x000fe20005f61670 */
[-C--:B------:R-:W-:Y:S02]  /*102a0*/  @!P0 IMAD R145, R145, R17.reuse, RZ ;  /* 0x0000001191918224 */ /* 0x080fe400078e02ff */
[-C--:B0-----:R-:W-:Y:S02]  /*102b0*/  @!P4 IMAD R3, R146, R17.reuse, RZ ;  /* 0x000000119203c224 */ /* 0x081fe400078e02ff */
[----:B------:R-:W-:-:S02]  /*102c0*/  @!P6 IMAD R147, R147, R17, RZ ;  /* 0x000000119393e224 */ /* 0x000fc400078e02ff */
[-C--:B-1----:R-:W-:Y:S02]  /*102d0*/  @!P5 IMAD R11, R150, R17.reuse, RZ ;  /* 0x00000011960bd224 */ /* 0x082fe400078e02ff */
[-C--:B------:R-:W-:Y:S02]  /*102e0*/  @!P2 IMAD R5, R148, R17.reuse, RZ ;  /* 0x000000119405a224 */ /* 0x080fe400078e02ff */
[-C--:B------:R-:W-:Y:S02]  /*102f0*/  @!P1 IMAD R149, R149, R17.reuse, RZ ;  /* 0x0000001195959224 */ /* 0x080fe400078e02ff */
[----:B------:R-:W-:Y:S01]  /*10300*/  @!P3 IMAD R151, R151, R17, RZ ;  /* 0x000000119797b224 */ /* 0x000fe200078e02ff */
[----:B------:R0:W-:Y:S04]  /*10310*/  @!P0 STG.E.U8 desc[UR36][R6.64+0xf1], R145 ;  /* 0x0000f19106008986 */ /* 0x0001e8000c101124 */
[----:B------:R0:W-:Y:S04]  /*10320*/  @!P4 STG.E.U8 desc[UR36][R8.64+0xf0], R3 ;  /* 0x0000f0030800c986 */ /* 0x0001e8000c101124 */
[----:B------:R0:W-:Y:S04]  /*10330*/  @!P6 STG.E.U8 desc[UR36][R8.64+0xf1], R147 ;  /* 0x0000f1930800e986 */ /* 0x0001e8000c101124 */
[----:B------:R0:W-:Y:S04]  /*10340*/  @!P2 STG.E.U8 desc[UR36][R6.64+0xf8], R5 ;  /* 0x0000f8050600a986 */ /* 0x0001e8000c101124 */
[----:B------:R0:W-:Y:S04]  /*10350*/  @!P1 STG.E.U8 desc[UR36][R6.64+0xf9], R149 ;  /* 0x0000f99506009986 */ /* 0x0001e8000c101124 */
[----:B------:R0:W-:Y:S04]  /*10360*/  @!P5 STG.E.U8 desc[UR36][R8.64+0xf8], R11 ;  /* 0x0000f80b0800d986 */ /* 0x0001e8000c101124 */
[----:B------:R0:W-:Y:S02]  /*10370*/  @!P3 STG.E.U8 desc[UR36][R8.64+0xf9], R151 ;  /* 0x0000f9970800b986 */ /* 0x0001e4000c101124 */
.L_x_548:
[----:B------:R-:W-:Y:S05]  /*10380*/  BSYNC B0 ;  /* 0x0000000000007941 */ /* 0x000fea0003800000 */
.L_x_34:
[----:B0-----:R-:W2:Y:S04]  /*10390*/  LDL.LU R3, [R1+0x200] ;  /* 0x0002000001037983 */ /* 0x001ea80000300800 */
[----:B------:R-:W2:Y:S01]  /*103a0*/  LDL.LU R2, [R1+0x204] ;  /* 0x0002040001027983 */ /* 0x000ea20000300800 */
[----:B------:R-:W-:Y:S01]  /*103b0*/  ULDC UR4, c[0x0][0xc] ;  /* 0x0000030000047ab9 */ /* 0x000fe20000000800 */
[----:B------:R-:W-:Y:S01]  /*103c0*/  ULDC UR5, c[0x0][0x10] ;  /* 0x0000040000057ab9 */ /* 0x000fe20000000800 */
[----:B------:R-:W2:Y:S01]  /*103d0*/  LDC R5, c[0x0][0x14] ;  /* 0x00000500ff057b82 */ /* 0x000ea20000000800 */
[----:B------:R-:W-:Y:S01]  /*103e0*/  UIMAD.WIDE.U32 UR4, UR4, UR5, URZ ;  /* 0x00000005040472a5 */ /* 0x000fe2000f8e003f */
[----:B------:R-:W-:Y:S01]  /*103f0*/  PRMT R0, RZ, 0x7610, R0 ;  /* 0x00007610ff007816 */ /* 0x000fe20000000000 */
[----:B------:R-:W-:Y:S01]  /*10400*/  UMOV UR41, 0xffffffff ;  /* 0xffffffff00297882 */ /* 0x000fe20000000000 */
[----:B------:R-:W-:-:S03]  /*10410*/  UMOV UR43, 0xffffffff ;  /* 0xffffffff002b7882 */ /* 0x000fc60000000000 */
[----:B--2---:R-:W-:-:S04]  /*10420*/  IMAD.WIDE.U32 R2, R5, UR4, R2 ;  /* 0x0000000405027c25 */ /* 0x004fc8000f8e0002 */
[----:B------:R-:W-:Y:S01]  /*10430*/  IMAD R5, R5, UR5, RZ ;  /* 0x0000000505057c24 */ /* 0x000fe2000f8e02ff */
[----:B------:R-:W-:Y:S01]  /*10440*/  ULDC.64 UR4, c[0x0][0x650] ;  /* 0x0001940000047ab9 */ /* 0x000fe20000000a00 */
[----:B-1-3--:R-:W-:Y:S01]  /*10450*/  IMAD.MOV.U32 R6, RZ, RZ, R2 ;  /* 0x000000ffff067224 */ /* 0x00afe200078e0002 */
[----:B------:R-:W-:Y:S01]  /*10460*/  ISETP.GE.U32.AND P0, PT, R2, UR4, PT ;  /* 0x0000000402007c0c */ /* 0x000fe2000bf06070 */
[----:B------:R-:W-:-:S05]  /*10470*/  IMAD.IADD R4, R3, 0x1, R5 ;  /* 0x0000000103047824 */ /* 0x000fca00078e0205 */
[----:B------:R0:W-:Y:S01]  /*10480*/  STL [R1+0x200], R4 ;  /* 0x0002000401007387 */ /* 0x0001e20000100800 */
[----:B------:R-:W-:-:S03]  /*10490*/  ISETP.GE.U32.AND.EX P0, PT, R4, UR5, PT, P0 ;  /* 0x0000000504007c0c */ /* 0x000fc6000bf06100 */
[----:B------:R0:W-:Y:S10]  /*104a0*/  STL [R1+0x204], R6 ;  /* 0x0002040601007387 */ /* 0x0001f40000100800 */
[----:B0-----:R-:W-:Y:S05]  /*104b0*/  @P0 BRA `(.L_x_549) ;  /* 0x0000000400880947 */ /* 0x001fea0003800000 */
[----:B------:R-:W0:Y:S01]  /*104c0*/  S2UR UR6, SR_CTAID.X ;  /* 0x00000000000679c3 */ /* 0x000e220000002500 */
[----:B------:R-:W-:Y:S01]  /*104d0*/  ULDC.64 UR12, c[0x0][0x628] ;  /* 0x00018a00000c7ab9 */ /* 0x000fe20000000a00 */
[----:B------:R-:W-:Y:S01]  /*104e0*/  ULDC UR4, c[0x0][0x150] ;  /* 0x0000540000047ab9 */ /* 0x000fe20000000800 */
[----:B------:R-:W-:Y:S01]  /*104f0*/  ISETP.NE.U32.AND P0, PT, RZ, UR12, PT ;  /* 0x0000000cff007c0c */ /* 0x000fe2000bf05070 */
[----:B------:R-:W-:Y:S01]  /*10500*/  ULDC UR15, c[0x0][0x630] ;  /* 0x00018c00000f7ab9 */ /* 0x000fe20000000800 */
[----:B------:R-:W-:Y:S01]  /*10510*/  R2UR UR16, R6 ;  /* 0x00000000061072ca */ /* 0x000fe200000e0000 */
[----:B------:R-:W-:Y:S01]  /*10520*/  ULDC UR19, c[0x0][0x154] ;  /* 0x0000550000137ab9 */ /* 0x000fe20000000800 */
[----:B------:R-:W-:Y:S01]  /*10530*/  ISETP.NE.AND.EX P0, PT, RZ, UR13, PT, P0 ;  /* 0x0000000dff007c0c */ /* 0x000fe2000bf05300 */
[----:B------:R-:W1:Y:S01]  /*10540*/  S2UR UR18, SR_CTAID.Y ;  /* 0x00000000001279c3 */ /* 0x000e620000002600 */
[----:B------:R-:W-:Y:S02]  /*10550*/  R2UR UR17, R4 ;  /* 0x00000000041172ca */ /* 0x000fe400000e0000 */
[----:B------:R-:W-:-:S02]  /*10560*/  R2UR UR10, R6 ;  /* 0x00000000060a72ca */ /* 0x000fc400000e0000 */
[----:B------:R-:W-:Y:S02]  /*10570*/  R2UR UR11, R4 ;  /* 0x00000000040b72ca */ /* 0x000fe400000e0000 */
[----:B0-----:R-:W-:-:S05]  /*10580*/  I2FP.F32.U32 R0, UR6 ;  /* 0x0000000600007c45 */ /* 0x001fca0008201000 */
[----:B------:R-:W-:-:S04]  /*10590*/  FMUL R0, R0, UR4 ;  /* 0x0000000400007c20 */ /* 0x000fc80008400000 */
[----:B------:R0:W2:Y:S01]  /*105a0*/  F2I.U32.TRUNC.NTZ R2, R0 ;  /* 0x0000000000027305 */ /* 0x0000a2000020f000 */
[----:B-1----:R-:W-:Y:S05]  /*105b0*/  @!P0 BRA `(.L_x_550) ;  /* 0x0000000000308947 */ /* 0x002fea0003800000 */
        /* <DEDUP_REMOVED lines=12> */
.L_x_550:
[----:B------:R-:W-:Y:S01]  /*10680*/  USHF.R.U64 UR43, UR10, UR15, UR11 ;  /* 0x0000000f0a2b7299 */ /* 0x000fe2000800120b */
[----:B0-----:R-:W-:Y:S01]  /*10690*/  I2FP.F32.U32 R0, UR18 ;  /* 0x0000001200007c45 */ /* 0x001fe20008201000 */
[----:B------:R-:W-:Y:S02]  /*106a0*/  USHF.R.U32.HI UR4, URZ, UR15, UR11 ;  /* 0x0000000f3f047299 */ /* 0x000fe4000801160b */
[----:B------:R-:W-:Y:S02]  /*106b0*/  UIADD3 UR10, UP0, URZ, -UR43, URZ ;  /* 0x8000002b3f0a7290 */ /* 0x000fe4000ff1e03f */
[----:B------:R-:W-:Y:S01]  /*106c0*/  FMUL R0, R0, UR19 ;  /* 0x0000001300007c20 */ /* 0x000fe20008400000 */
[----:B------:R-:W-:Y:S01]  /*106d0*/  ULDC.64 UR12, c[0x0][0x620] ;  /* 0x00018800000c7ab9 */ /* 0x000fe20000000a00 */
[----:B------:R-:W-:Y:S01]  /*106e0*/  UIADD3.X UR4, URZ, ~UR4, URZ, UP0, !UPT ;  /* 0x800000043f047290 */ /* 0x000fe200087fe43f */
[----:B------:R-:W-:Y:S01]  /*106f0*/  UMOV UR8, UR16 ;  /* 0x0000001000087c82 */ /* 0x000fe20008000000 */
[----:B------:R-:W-:-:S02]  /*10700*/  UMOV UR9, UR17 ;  /* 0x0000001100097c82 */ /* 0x000fc40008000000 */
[----:B------:R-:W-:Y:S01]  /*10710*/  UIMAD UR4, UR4, UR12, URZ ;  /* 0x0000000c040472a4 */ /* 0x000fe2000f8e023f */
[----:B------:R-:W0:Y:S01]  /*10720*/  F2I.U32.TRUNC.NTZ R0, R0 ;  /* 0x0000000000007305 */ /* 0x000e22000020f000 */
[----:B------:R-:W-:Y:S01]  /*10730*/  UIMAD.WIDE.U32 UR8, UR10, UR12, UR8 ;  /* 0x0000000c0a0872a5 */ /* 0x000fe2000f8e0008 */
[----:B--2---:R-:W-:Y:S01]  /*10740*/  R2UR UR12, R2 ;  /* 0x00000000020c72ca */ /* 0x004fe200000e0000 */
[----:B------:R-:W-:Y:S01]  /*10750*/  UIMAD UR10, UR10, UR13, UR4 ;  /* 0x0000000d0a0a72a4 */ /* 0x000fe2000f8e0204 */
[----:B------:R-:W-:Y:S01]  /*10760*/  ULDC UR11, c[0x0][0x618] ;  /* 0x00018600000b7ab9 */ /* 0x000fe20000000800 */
[----:B------:R-:W-:Y:S02]  /*10770*/  ULDC UR21, c[0x0][0x658] ;  /* 0x0001960000157ab9 */ /* 0x000fe40000000800 */
[----:B------:R-:W-:Y:S01]  /*10780*/  UIADD3 UR9, UR9, UR10, URZ ;  /* 0x0000000a09097290 */ /* 0x000fe2000fffe03f */
[----:B------:R-:W-:Y:S01]  /*10790*/  UMOV UR15, 0xffffffff ;  /* 0xffffffff000f7882 */ /* 0x000fe20000000000 */
[----:B------:R-:W-:Y:S01]  /*107a0*/  ULDC.64 UR4, c[0x0][0x640] ;  /* 0x0001900000047ab9 */ /* 0x000fe20000000a00 */
[----:B------:R-:W-:Y:S01]  /*107b0*/  USHF.L.U32 UR15, UR15, UR21, URZ ;  /* 0x000000150f0f7299 */ /* 0x000fe2000800063f */
[----:B------:R-:W-:Y:S01]  /*107c0*/  ISETP.NE.U32.AND P0, PT, RZ, UR4, PT ;  /* 0x00000004ff007c0c */ /* 0x000fe2000bf05070 */
[----:B------:R-:W-:-:S02]  /*107d0*/  USHF.R.U64 UR16, UR8, UR11, UR9 ;  /* 0x0000000b08107299 */ /* 0x000fc40008001209 */
[----:B------:R-:W-:Y:S01]  /*107e0*/  USHF.R.U32.HI UR8, URZ, UR11, UR9 ;  /* 0x0000000b3f087299 */ /* 0x000fe20008011609 */
[----:B0-----:R-:W-:Y:S01]  /*107f0*/  R2UR UR14, R0 ;  /* 0x00000000000e72ca */ /* 0x001fe200000e0000 */
[----:B------:R-:W-:Y:S01]  /*10800*/  ULDC UR17, c[0x0][0x608] ;  /* 0x0001820000117ab9 */ /* 0x000fe20000000800 */
[----:B------:R-:W-:Y:S01]  /*10810*/  ULOP3.LUT UR42, URZ, UR15, URZ, 0x33, !UPT ;  /* 0x0000000f3f2a7292 */ /* 0x000fe2000f8e333f */
[----:B------:R-:W-:Y:S01]  /*10820*/  ISETP.NE.AND.EX P0, PT, RZ, UR5, PT, P0 ;  /* 0x00000005ff007c0c */ /* 0x000fe2000bf05300 */
[----:B------:R-:W-:Y:S02]  /*10830*/  USHF.R.U64 UR15, UR16, UR17, UR8 ;  /* 0x00000011100f7299 */ /* 0x000fe40008001208 */
[----:B------:R-:W-:Y:S02]  /*10840*/  USHF.R.U32.HI UR8, URZ, UR17, UR8 ;  /* 0x000000113f087299 */ /* 0x000fe40008011608 */
[----:B------:R-:W-:Y:S02]  /*10850*/  UIADD3 UR12, -UR12, URZ, URZ ;  /* 0x0000003f0c0c7290 */ /* 0x000fe4000fffe13f */
[----:B------:R-:W-:Y:S01]  /*10860*/  USHF.R.U64 UR17, UR15, UR21, UR8 ;  /* 0x000000150f117299 */ /* 0x000fe20008001208 */
[----:B------:R-:W-:Y:S01]  /*10870*/  UMOV UR19, 0x1 ;  /* 0x0000000100137882 */ /* 0x000fe20000000000 */
[----:B------:R-:W-:Y:S01]  /*10880*/  ULDC UR13, c[0x0][0x144] ;  /* 0x00005100000d7ab9 */ /* 0x000fe20000000800 */
[----:B------:R-:W-:Y:S01]  /*10890*/  ULDC UR7, c[0x0][0x600] ;  /* 0x0001800000077ab9 */ /* 0x000fe20000000800 */
[----:B------:R-:W-:-:S02]  /*108a0*/  USHF.L.U32 UR24, UR19, UR21, URZ ;  /* 0x0000001513187299 */ /* 0x000fc4000800063f */
[----:B------:R-:W-:Y:S02]  /*108b0*/  USHF.R.U32.HI UR8, URZ, UR21, UR8 ;  /* 0x000000153f087299 */ /* 0x000fe40008011608 */
[----:B------:R-:W-:Y:S02]  /*108c0*/  UIMAD UR21, UR13, UR12, UR6 ;  /* 0x0000000c0d1572a4 */ /* 0x000fe4000f8e0206 */
[----:B------:R-:W-:Y:S02]  /*108d0*/  UIADD3 UR20, UR7, -0x1, URZ ;  /* 0xffffffff07147890 */ /* 0x000fe4000fffe03f */
[----:B------:R-:W-:Y:S01]  /*108e0*/  UIADD3 UR19, -UR14, URZ, URZ ;  /* 0x0000003f0e137290 */ /* 0x000fe2000fffe13f */
[----:B------:R-:W-:Y:S01]  /*108f0*/  ULDC UR25, c[0x0][0x148] ;  /* 0x0000520000197ab9 */ /* 0x000fe20000000800 */
[----:B------:R-:W-:Y:S01]  /*10900*/  ULDC UR22, c[0x0][0x648] ;  /* 0x0001920000167ab9 */ /* 0x000fe20000000800 */
[----:B------:R-:W-:Y:S01]  /*10910*/  ULDC UR23, c[0x0][0x638] ;  /* 0x00018e0000177ab9 */ /* 0x000fe20000000800 */
        /* <DEDUP_REMOVED lines=14> */
.L_x_551:
[----:B------:R-:W-:Y:S01]  /*10a00*/  UISETP.NE.AND UP0, UPT, UR46, URZ, UPT ;  /* 0x0000003f2e00728c */ /* 0x000fe2000bf05270 */
[----:B------:R-:W-:Y:S01]  /*10a10*/  IMAD.MOV.U32 R0, RZ, RZ, 0x1 ;  /* 0x00000001ff007424 */ /* 0x000fe200078e00ff */
[----:B------:R-:W-:Y:S02]  /*10a20*/  USHF.R.U64 UR4, UR6, UR22, UR8 ;  /* 0x0000001606047299 */ /* 0x000fe40008001208 */
[----:B------:R-:W-:Y:S02]  /*10a30*/  ULOP3.LUT UR42, UR15, UR42, URZ, 0xc0, !UPT ;  /* 0x0000002a0f2a7292 */ /* 0x000fe4000f8ec03f */
[----:B------:R-:W-:Y:S02]  /*10a40*/  UIADD3 UR5, -UR4, URZ, URZ ;  /* 0x0000003f04057290 */ /* 0x000fe4000fffe13f */
[----:B------:R-:W-:Y:S02]  /*10a50*/  UIMAD UR42, UR24, UR4, UR42 ;  /* 0x00000004182a72a4 */ /* 0x000fe4000f8e022a */
[----:B------:R-:W-:-:S02]  /*10a60*/  ULOP3.LUT UR16, UR16, UR20, URZ, 0xc0, !UPT ;  /* 0x0000001410107292 */ /* 0x000fc4000f8ec03f */
[----:B------:R-:W-:Y:S02]  /*10a70*/  @UP0 UIMAD UR21, UR25, UR19, UR18 ;  /* 0x00000013191502a4 */ /* 0x000fe4000f8e0212 */
[----:B------:R-:W-:-:S03]  /*10a80*/  UIMAD UR4, UR5, UR23, UR17 ;  /* 0x00000017050472a4 */ /* 0x000fc6000f8e0211 */
[----:B------:R-:W-:Y:S01]  /*10a90*/  ULDC UR5, c[0x0][0x610] ;  /* 0x0001840000057ab9 */ /* 0x000fe20000000800 */
[----:B------:R-:W-:Y:S02]  /*10aa0*/  UIMAD UR4, UR4, UR7, UR16 ;  /* 0x00000007040472a4 */ /* 0x000fe4000f8e0210 */
[----:B------:R-:W-:-:S04]  /*10ab0*/  UIMAD UR42, UR42, UR5, UR21 ;  /* 0x000000052a2a72a4 */ /* 0x000fc8000f8e0215 */
[----:B------:R-:W-:Y:S02]  /*10ac0*/  USEL UR41, UR4, UR42, !UP0 ;  /* 0x0000002a04297287 */ /* 0x000fe4000c000000 */
[----:B------:R-:W-:-:S12]  /*10ad0*/  USEL UR42, UR42, UR4, !UP0 ;  /* 0x000000042a2a7287 */ /* 0x000fd8000c000000 */
.L_x_549:
[----:B------:R-:W-:-:S13]  /*10ae0*/  LOP3.LUT P0, RZ, R0, 0xff, RZ, 0xc0, !PT ;  /* 0x000000ff00ff7812 */ /* 0x000fda000780c0ff */
[----:B------:R-:W-:Y:S05]  /*10af0*/  @P0 BRA `(.L_x_552) ;  /* 0xffffff0800340947 */ /* 0x000fea000383ffff */
[----:B------:R-:W-:Y:S05]  /*10b00*/  EXIT ;  /* 0x000000000000794d */ /* 0x000fea0003800000 */
.L_x_7:
[----:B------:R-:W2:Y:S01]  /*10b10*/  LDL R5, [R1+0x204] ;  /* 0x0002040001057983 */ /* 0x000ea20000100800 */
[----:B------:R-:W-:-:S03]  /*10b20*/  ULDC.64 UR4, c[0x0][0x650] ;  /* 0x0001940000047ab9 */ /* 0x000fc60000000a00 */
[----:B------:R-:W3:Y:S01]  /*10b30*/  LDL R4, [R1+0x200] ;  /* 0x0002000001047983 */ /* 0x000ee20000100800 */
[----:B------:R-:W-:Y:S01]  /*10b40*/  PRMT R0, RZ, 0x7610, R0 ;  /* 0x00007610ff007816 */ /* 0x000fe20000000000 */
[----:B------:R-:W-:Y:S02]  /*10b50*/  IMAD.MOV.U32 R3, RZ, RZ, -0x1 ;  /* 0xffffffffff037424 */ /* 0x000fe400078e00ff */
[----:B------:R-:W-:Y:S02]  /*10b60*/  IMAD.MOV.U32 R2, RZ, RZ, -0x1 ;  /* 0xffffffffff027424 */ /* 0x000fe400078e00ff */
[----:B------:R-:W-:Y:S01]  /*10b70*/  IMAD.MOV.U32 R9, RZ, RZ, -0x1 ;  /* 0xffffffffff097424 */ /* 0x000fe200078e00ff */
[----:B--2---:R-:W-:-:S04]  /*10b80*/  ISETP.GE.U32.AND P0, PT, R5, UR4, PT ;  /* 0x0000000405007c0c */ /* 0x004fc8000bf06070 */
[----:B---3--:R-:W-:-:S13]  /*10b90*/  ISETP.GE.U32.AND.EX P0, PT, R4, UR5, PT, P0 ;  /* 0x0000000504007c0c */ /* 0x008fda000bf06100 */
        /* <DEDUP_REMOVED lines=21> */
.L_x_554:
[----:B------:R-:W-:Y:S01]  /*10cf0*/  USHF.R.U64 UR4, UR14, UR19, UR15 ;  /* 0x000000130e047299 */ /* 0x000fe2000800120f */
[----:B------:R-:W-:Y:S01]  /*10d00*/  R2UR UR7, R4 ;  /* 0x00000000040772ca */ /* 0x000fe200000e0000 */
[----:B------:R-:W-:Y:S02]  /*10d10*/  USHF.R.U32.HI UR5, URZ, UR19, UR15 ;  /* 0x000000133f057299 */ /* 0x000fe4000801160f */
[----:B------:R-:W-:Y:S01]  /*10d20*/  UIADD3 UR13, UP0, URZ, -UR4, URZ ;  /* 0x800000043f0d7290 */ /* 0x000fe2000ff1e03f */
[----:B------:R-:W-:Y:S01]  /*10d30*/  ULDC.64 UR14, c[0x0][0x620] ;  /* 0x00018800000e7ab9 */ /* 0x000fe20000000a00 */
[----:B------:R-:W-:Y:S02]  /*10d40*/  UMOV UR6, UR20 ;  /* 0x0000001400067c82 */ /* 0x000fe40008000000 */
[----:B------:R-:W-:Y:S02]  /*10d50*/  UIADD3.X UR5, URZ, ~UR5, URZ, UP0, !UPT ;  /* 0x800000053f057290 */ /* 0x000fe400087fe43f */
[----:B------:R-:W-:-:S02]  /*10d60*/  UISETP.NE.AND UP1, UPT, UR46, URZ, UPT ;  /* 0x0000003f2e00728c */ /* 0x000fc4000bf25270 */
[----:B------:R-:W-:Y:S02]  /*10d70*/  UIMAD UR5, UR5, UR14, URZ ;  /* 0x0000000e050572a4 */ /* 0x000fe4000f8e023f */
[----:B------:R-:W-:Y:S02]  /*10d80*/  UIMAD.WIDE.U32 UR6, UR13, UR14, UR6 ;  /* 0x0000000e0d0672a5 */ /* 0x000fe4000f8e0006 */
[----:B------:R-:W-:Y:S01]  /*10d90*/  UIMAD UR5, UR13, UR15, UR5 ;  /* 0x0000000f0d0572a4 */ /* 0x000fe2000f8e0205 */
[----:B------:R-:W-:Y:S02]  /*10da0*/  ULDC UR14, c[0x0][0x608] ;  /* 0x00018200000e7ab9 */ /* 0x000fe40000000800 */
[----:B------:R-:W-:Y:S01]  /*10db0*/  ULDC UR13, c[0x0][0x618] ;  /* 0x00018600000d7ab9 */ /* 0x000fe20000000800 */
[----:B------:R-:W-:Y:S01]  /*10dc0*/  UIADD3 UR5, UR7, UR5, URZ ;  /* 0x0000000507057290 */ /* 0x000fe2000fffe03f */
[----:B------:R-:W-:Y:S01]  /*10dd0*/  ULDC UR22, c[0x0][0x658] ;  /* 0x0001960000167ab9 */ /* 0x000fe20000000800 */
[----:B------:R-:W-:-:S02]  /*10de0*/  @UP1 UIMAD UR8, UR11, UR12, UR10 ;  /* 0x0000000c0b0812a4 */ /* 0x000fc4000f8e020a */
[----:B------:R-:W-:Y:S02]  /*10df0*/  USHF.R.U64 UR17, UR6, UR13, UR5 ;  /* 0x0000000d06117299 */ /* 0x000fe40008001205 */
[----:B------:R-:W-:Y:S01]  /*10e00*/  USHF.R.U32.HI UR5, URZ, UR13, UR5 ;  /* 0x0000000d3f057299 */ /* 0x000fe20008011605 */
[----:B------:R-:W-:Y:S01]  /*10e10*/  ULDC.64 UR6, c[0x0][0x640] ;  /* 0x0001900000067ab9 */ /* 0x000fe20000000a00 */
[----:B------:R-:W-:Y:S01]  /*10e20*/  UMOV UR10, 0xffffffff ;  /* 0xffffffff000a7882 */ /* 0x000fe20000000000 */
[----:B------:R-:W-:Y:S01]  /*10e30*/  ISETP.NE.U32.AND P0, PT, RZ, UR6, PT ;  /* 0x00000006ff007c0c */ /* 0x000fe2000bf05070 */
[----:B------:R-:W-:Y:S02]  /*10e40*/  USHF.R.U64 UR18, UR17, UR14, UR5 ;  /* 0x0000000e11127299 */ /* 0x000fe40008001205 */
[----:B------:R-:W-:Y:S01]  /*10e50*/  USHF.R.U32.HI UR5, URZ, UR14, UR5 ;  /* 0x0000000e3f057299 */ /* 0x000fe20008011605 */
[----:B------:R-:W-:Y:S01]  /*10e60*/  ISETP.NE.AND.EX P0, PT, RZ, UR7, PT, P0 ;  /* 0x00000007ff007c0c */ /* 0x000fe2000bf05300 */
[----:B------:R-:W-:-:S02]  /*10e70*/  USHF.L.U32 UR11, UR10, UR22, URZ ;  /* 0x000000160a0b7299 */ /* 0x000fc4000800063f */
[----:B------:R-:W-:Y:S01]  /*10e80*/  USHF.R.U64 UR19, UR18, UR22, UR5 ;  /* 0x0000001612137299 */ /* 0x000fe20008001205 */
[----:B------:R-:W-:Y:S01]  /*10e90*/  ULDC UR20, c[0x0][0x600] ;  /* 0x0001800000147ab9 */ /* 0x000fe20000000800 */
[----:B------:R-:W-:Y:S02]  /*10ea0*/  USHF.R.U32.HI UR10, URZ, UR22, UR5 ;  /* 0x000000163f0a7299 */ /* 0x000fe40008011605 */
[----:B------:R-:W-:Y:S02]  /*10eb0*/  UIADD3 UR21, UR20, -0x1, URZ ;  /* 0xffffffff14157890 */ /* 0x000fe4000fffe03f */
[----:B------:R-:W-:Y:S01]  /*10ec0*/  ULOP3.LUT UR26, URZ, UR11, URZ, 0x33, !UPT ;  /* 0x0000000b3f1a7292 */ /* 0x000fe2000f8e333f */
        /* <DEDUP_REMOVED lines=17> */
.L_x_555:
[----:B------:R-:W-:Y:S01]  /*10fe0*/  USHF.R.U64 UR6, UR5, UR23, UR10 ;  /* 0x0000001705067299 */ /* 0x000fe2000800120a */
[----:B------:R-:W-:Y:S01]  /*10ff0*/  IMAD.MOV.U32 R0, RZ, RZ, 0x1 ;  /* 0x00000001ff007424 */ /* 0x000fe200078e00ff */
[----:B------:R-:W-:Y:S01]  /*11000*/  USHF.L.U32 UR25, UR25, UR22, URZ ;  /* 0x0000001619197299 */ /* 0x000fe2000800063f */
[----:B------:R-:W-:Y:S01]  /*11010*/  IMAD.U32 R9, RZ, RZ, UR4 ;  /* 0x00000004ff097e24 */ /* 0x000fe2000f8e00ff */
[----:B------:R-:W-:Y:S02]  /*11020*/  ULOP3.LUT UR5, UR18, UR26, URZ, 0xc0, !UPT ;  /* 0x0000001a12057292 */ /* 0x000fe4000f8ec03f */
[----:B------:R-:W-:Y:S02]  /*11030*/  UIADD3 UR7, -UR6, URZ, URZ ;  /* 0x0000003f06077290 */ /* 0x000fe4000fffe13f */
[----:B------:R-:W-:Y:S02]  /*11040*/  UIMAD UR6, UR25, UR6, UR5 ;  /* 0x00000006190672a4 */ /* 0x000fe4000f8e0205 */
[----:B------:R-:W-:-:S02]  /*11050*/  ULOP3.LUT UR17, UR17, UR21, URZ, 0xc0, !UPT ;  /* 0x0000001511117292 */ /* 0x000fc4000f8ec03f */
[----:B------:R-:W-:Y:S02]  /*11060*/  UIMAD UR5, UR7, UR24, UR19 ;  /* 0x00000018070572a4 */ /* 0x000fe4000f8e0213 */
[----:B------:R-:W-:Y:S01]  /*11070*/  UISETP.NE.AND UP0, UPT, UR46, URZ, UPT ;  /* 0x0000003f2e00728c */ /* 0x000fe2000bf05270 */
[----:B------:R-:W-:Y:S01]  /*11080*/  ULDC UR7, c[0x0][0x610] ;  /* 0x0001840000077ab9 */ /* 0x000fe20000000800 */
[----:B------:R-:W-:Y:S02]  /*11090*/  UIMAD UR5, UR5, UR20, UR17 ;  /* 0x00000014050572a4 */ /* 0x000fe4000f8e0211 */
[----:B------:R-:W-:-:S04]  /*110a0*/  UIMAD UR8, UR6, UR7, UR8 ;  /* 0x00000007060872a4 */ /* 0x000fc8000f8e0208 */
[----:B------:R-:W-:Y:S02]  /*110b0*/  USEL UR6, UR5, UR8, !UP0 ;  /* 0x0000000805067287 */ /* 0x000fe4000c000000 */
[----:B------:R-:W-:-:S04]  /*110c0*/  USEL UR8, UR8, UR5, !UP0 ;  /* 0x0000000508087287 */ /* 0x000fc8000c000000 */
[----:B------:R-:W-:Y:S02]  /*110d0*/  IMAD.U32 R2, RZ, RZ, UR6 ;  /* 0x00000006ff027e24 */ /* 0x000fe4000f8e00ff */
[----:B------:R-:W-:-:S07]  /*110e0*/  IMAD.U32 R3, RZ, RZ, UR8 ;  /* 0x00000008ff037e24 */ /* 0x000fce000f8e00ff */
.L_x_553:
[----:B------:R-:W-:-:S08]  /*110f0*/  NOP ;  /* 0x0000000000007918 */ /* 0x000fd00000000000 */
[----:B0-----:R-:W0:-:S00]  /*11100*/  USETMAXREG.DEALLOC.CTAPOOL 0x18 ;  /* 0x00000018000079c8 */ /* 0x001e0000080e0500 */
[----:B------:R-:W-:-:S13]  /*11110*/  ISETP.NE.AND P0, PT, RZ, UR9, PT ;  /* 0x00000009ff007c0c */ /* 0x000fda000bf05270 */
[----:B------:R-:W-:Y:S05]  /*11120*/  @P0 EXIT ;  /* 0x000000000000094d */ /* 0x000fea0003800000 */
[----:B0-----:R-:W-:Y:S01]  /*11130*/  LOP3.LUT P0, RZ, R0, 0xff, RZ, 0xc0, !PT ;  /* 0x000000ff00ff7812 */ /* 0x001fe2000780c0ff */
[----:B------:R-:W-:Y:S02]  /*11140*/  IMAD.MOV.U32 R0, RZ, RZ, 0x1 ;  /* 0x00000001ff007424 */ /* 0x000fe400078e00ff */
[----:B------:R-:W-:-:S10]  /*11150*/  IMAD.MOV.U32 R6, RZ, RZ, RZ ;  /* 0x000000ffff067224 */ /* 0x000fd400078e00ff */
[----:B------:R-:W-:Y:S05]  /*11160*/  @!P0 BRA `(.L_x_556) ;  /* 0x0000000c00788947 */ /* 0x000fea0003800000 */
[----:B------:R-:W0:Y:S01]  /*11170*/  S2UR UR7, SR_CgaCtaId ;  /* 0x00000000000779c3 */ /* 0x000e220000008800 */
[----:B------:R-:W-:Y:S01]  /*11180*/  ULDC UR4, c[0x0][0x28c] ;  /* 0x0000a30000047ab9 */ /* 0x000fe20000000800 */
[----:B------:R-:W-:Y:S01]  /*11190*/  ULDC UR5, c[0x0][0x600] ;  /* 0x0001800000057ab9 */ /* 0x000fe20000000800 */
[----:B------:R-:W-:Y:S01]  /*111a0*/  UIADD3 UR11, UR4, 0x1f, URZ ;  /* 0x0000001f040b7890 */ /* 0x000fe2000fffe03f */
[----:B------:R-:W-:Y:S01]  /*111b0*/  BSSY B0, `(.L_x_556) ;  /* 0x00000d9000007945 */ /* 0x000fe20003800000 */
[----:B------:R-:W-:Y:S01]  /*111c0*/  ULDC UR9, c[0x0][0x658] ;  /* 0x0001960000097ab9 */ /* 0x000fe20000000800 */
[----:B------:R-:W-:Y:S01]  /*111d0*/  UMOV UR10, 0xffffffff ;  /* 0xffffffff000a7882 */ /* 0x000fe20000000000 */
[----:B------:R-:W-:Y:S01]  /*111e0*/  UMOV UR12, 0x1 ;  /* 0x00000001000c7882 */ /* 0x000fe20000000000 */
[----:B------:R-:W-:Y:S01]  /*111f0*/  UIADD3 UR4, UR5, -0x1, URZ ;  /* 0xffffffff05047890 */ /* 0x000fe2000fffe03f */
[----:B------:R-:W-:Y:S01]  /*11200*/  IMAD.MOV.U32 R8, RZ, RZ, 0x1 ;  /* 0x00000001ff087424 */ /* 0x000fe200078e00ff */
[----:B------:R-:W-:Y:S01]  /*11210*/  USHF.L.U32 UR10, UR10, UR9, URZ ;  /* 0x000000090a0a7299 */ /* 0x000fe2000800063f */
[----:B------:R-:W-:Y:S01]  /*11220*/  IMAD.MOV.U32 R0, RZ, RZ, 0x1 ;  /* 0x00000001ff007424 */ /* 0x000fe200078e00ff */
[----:B------:R-:W-:Y:S01]  /*11230*/  USHF.L.U32 UR5, UR12, UR9, URZ ;  /* 0x000000090c057299 */ /* 0x000fe2000800063f */
[----:B------:R-:W-:Y:S01]  /*11240*/  IMAD.MOV.U32 R6, RZ, RZ, RZ ;  /* 0x000000ffff067224 */ /* 0x000fe200078e00ff */
[----:B------:R-:W-:Y:S01]  /*11250*/  USHF.R.S32.HI UR12, URZ, 0x1f, UR11 ;  /* 0x0000001f3f0c7899 */ /* 0x000fe2000801140b */
[----:B------:R-:W-:Y:S01]  /*11260*/  ULDC UR8, c[0x0][0xc] ;  /* 0x0000030000087ab9 */ /* 0x000fe20000000800 */
[----:B------:R-:W-:-:S02]  /*11270*/  ULDC UR9, c[0x0][0x10] ;  /* 0x0000040000097ab9 */ /* 0x000fc40000000800 */
[----:B------:R-:W-:Y:S02]  /*11280*/  ULEA.HI UR12, UR12, UR11, URZ, 0x5 ;  /* 0x0000000b0c0c7291 */ /* 0x000fe4000f8f283f */
[----:B------:R-:W-:Y:S02]  /*11290*/  UIMAD.WIDE.U32 UR8, UR8, UR9, URZ ;  /* 0x00000009080872a5 */ /* 0x000fe4000f8e003f */
[----:B------:R-:W-:Y:S02]  /*112a0*/  USHF.R.S32.HI UR13, URZ, 0x5, UR12 ;  /* 0x000000053f0d7899 */ /* 0x000fe4000801140c */
[----:B0-----:R-:W-:Y:S02]  /*112b0*/  USHF.L.U32 UR6, UR7, 0x7, URZ ;  /* 0x0000000707067899 */ /* 0x001fe4000800063f */
[----:B------:R-:W-:Y:S02]  /*112c0*/  USHF.L.U32 UR7, UR7, 0xc, URZ ;  /* 0x0000000c07077899 */ /* 0x000fe4000800063f */
[----:B------:R-:W-:-:S02]  /*112d0*/  ULOP3.LUT UR23, UR40, 0x2, URZ, 0xfc, !UPT ;  /* 0x0000000228177892 */ /* 0x000fc4000f8efc3f */
[----:B------:R-:W-:Y:S02]  /*112e0*/  ULOP3.LUT UR14, UR7, 0x1000, URZ, 0xc0, !UPT ;  /* 0x00001000070e7892 */ /* 0x000fe4000f8ec03f */
[----:B------:R-:W-:Y:S02]  /*112f0*/  ULOP3.LUT UR7, URZ, UR10, URZ, 0x33, !UPT ;  /* 0x0000000a3f077292 */ /* 0x000fe4000f8e333f */
[----:B------:R-:W-:Y:S01]  /*11300*/  ULOP3.LUT UR6, UR6, 0x80, URZ, 0xc0, !UPT ;  /* 0x0000008006067892 */ /* 0x000fe2000f8ec03f */
[----:B------:R-:W-:Y:S01]  /*11310*/  ULDC UR10, c[0x0][0x14] ;  /* 0x00000500000a7ab9 */ /* 0x000fe20000000800 */
[----:B------:R-:W-:Y:S02]  /*11320*/  ULOP3.LUT UR14, UR14, 0xa100, URZ, 0xfc, !UPT ;  /* 0x0000a1000e0e7892 */ /* 0x000fe4000f8efc3f */
[----:B------:R-:W-:Y:S02]  /*11330*/  UIMAD.WIDE.U32 UR24, UR8, UR10, URZ ;  /* 0x0000000a081872a5 */ /* 0x000fe4000f8e003f */
[----:B------:R-:W-:-:S02]  /*11340*/  UIMAD UR15, UR9, UR10, URZ ;  /* 0x0000000a090f72a4 */ /* 0x000fc4000f8e023f */
[----:B------:R-:W-:Y:S02]  /*11350*/  UIADD3 UR28, UR13, 0x1, URZ ;  /* 0x000000010d1c7890 */ /* 0x000fe4000fffe03f */
[----:B------:R-:W-:Y:S01]  /*11360*/  UIADD3 UR15, UR25, UR15, URZ ;  /* 0x0000000f190f7290 */ /* 0x000fe2000fffe03f */
[----:B------:R-:W-:-:S11]  /*11370*/  ULDC.64 UR26, c[0x0][0x198] ;  /* 0x00006600001a7ab9 */ /* 0x000fd60000000a00 */
.L_x_567:
[----:B------:R-:W-:-:S03]  /*11380*/  UMOV UR8, 0xffffffff ;  /* 0xffffffff00087882 */ /* 0x000fc60000000000 */
[----:B------:R-:W-:Y:S05]  /*11390*/  BRA.DIV UR8, `(.L_x_557) ;  /* 0x0000000e08fc7947 */ /* 0x000fea000b800000 */
[----:B------:R-:W-:-:S13]  /*113a0*/  ELECT P6, URZ, PT ;  /* 0x00000000003f782f */ /* 0x000fda00038c0000 */
.L_x_579:
[----:B------:R-:W0:Y:S01]  /*113b0*/  LDC R4, c[0x0][0x28c] ;  /* 0x0000a300ff047b82 */ /* 0x000e220000000800 */
[----:B------:R-:W-:Y:S01]  /*113c0*/  BSSY B1, `(.L_x_558) ;  /* 0x000003a000017945 */ /* 0x000fe20003800000 */
[----:B0-----:R-:W-:-:S13]  /*113d0*/  ISETP.LT.OR P6, PT, R4, 0x1, !P6 ;  /* 0x000000010400780c */ /* 0x001fda00077c1670 */
[----:B------:R-:W-:Y:S05]  /*113e0*/  @P6 BRA `(.L_x_559) ;  /* 0x0000000000dc6947 */ /* 0x000fea0003800000 */
[----:B------:R-:W-:Y:S01]  /*113f0*/  LEA R2, R2, UR6, 0x8 ;  /* 0x0000000602027c11 */ /* 0x000fe2000f8e40ff */
[----:B------:R-:W-:Y:S02]  /*11400*/  IMAD.SHL.U32 R3, R3, 0x100, RZ ;  /* 0x0000010003037824 */ /* 0x000fe400078e00ff */
[----:B------:R-:W-:Y:S02]  /*11410*/  IMAD.MOV.U32 R13, RZ, RZ, RZ ;  /* 0x000000ffff0d7224 */ /* 0x000fe400078e00ff */
[----:B------:R-:W-:Y:S02]  /*11420*/  IMAD.U32 R11, RZ, RZ, UR28 ;  /* 0x0000001cff0b7e24 */ /* 0x000fe4000f8e00ff */
[----:B------:R-:W-:Y:S02]  /*11430*/  IMAD.MOV.U32 R4, RZ, RZ, R0 ;  /* 0x000000ffff047224 */ /* 0x000fe400078e0000 */
[----:B------:R-:W-:-:S07]  /*11440*/  IMAD.MOV.U32 R5, RZ, RZ, R6 ;  /* 0x000000ffff057224 */ /* 0x000fce00078e0006 */
.L_x_562:
[----:B------:R-:W0:Y:S01]  /*11450*/  S2R R10, SR_CgaCtaId ;  /* 0x00000000000a7919 */ /* 0x000e220000008800 */
[----:B------:R-:W-:Y:S01]  /*11460*/  MOV R7, 0x400 ;  /* 0x0000040000077802 */ /* 0x000fe20000000f00 */
[----:B------:R-:W1:Y:S03]  /*11470*/  S2R R15, SR_TID.X ;  /* 0x00000000000f7919 */ /* 0x000e660000002100 */
[----:B0-----:R-:W-:Y:S02]  /*11480*/  LEA R14, R10, R7, 0x18 ;  /* 0x000000070a0e7211 */ /* 0x001fe400078ec0ff */
[----:B------:R-:W-:Y:S02]  /*11490*/  SHF.L.U32 R7, R4, 0x1f, RZ ;  /* 0x0000001f04077819 */ /* 0x000fe400000006ff */
[----:B-1----:R-:W-:Y:S01]  /*114a0*/  LOP3.LUT P1, RZ, R15, 0x7f, RZ, 0xc0, !PT ;  /* 0x0000007f0fff7812 */ /* 0x002fe2000782c0ff */
[----:B------:R-:W-:-:S04]  /*114b0*/  IMAD R12, R5, 0x8, R14 ;  /* 0x00000008050c7824 */ /* 0x000fc800078e020e */
[----:B------:R-:W0:Y:S08]  /*114c0*/  SYNCS.PHASECHK.TRANS64.TRYWAIT P0, [R12+URZ+0x28], R7 ;  /* 0x000028070c0075a7 */ /* 0x000e30000800017f */
[----:B------:R-:W1:Y:S01]  /*114d0*/  @!P1 LDC R10, c[0x0][0x500] ;  /* 0x00014000ff0a9b82 */ /* 0x000e620000000800 */
[----:B0-----:R-:W-:Y:S05]  /*114e0*/  @!P0 BRA `(.L_x_560) ;  /* 0x0000000c00c88947 */ /* 0x001fea0003800000 */
.L_x_580:
[----:B------:R-:W-:Y:S01]  /*114f0*/  UPRMT UR8, UR23, 0x9910, URZ ;  /* 0x0000991017087896 */ /* 0x000fe2000800003f */
[----:B-1----:R1:W-:Y:S03]  /*11500*/  @!P1 SYNCS.ARRIVE.TRANS64 RZ, [R12+URZ], R10 ;  /* 0x0000000a0cff99a7 */ /* 0x0023e6000800003f */
[----:B------:R-:W-:-:S06]  /*11510*/  UISETP.NE.AND UP0, UPT, UR8, 0x2, UPT ;  /* 0x000000020800788c */ /* 0x000fcc000bf05270 */
[----:B------:R-:W-:-:S13]  /*11520*/  PLOP3.LUT P0, PT, PT, PT, UP0, 0x80, 0x0 ;  /* 0x000000000000781c */ /* 0x000fda0003f0f008 */
[----:B-1----:R-:W-:Y:S05]  /*11530*/  @P0 BRA `(.L_x_561) ;  /* 0x0000000000040947 */ /* 0x002fea0003800000 */
[----:B------:R-:W-:Y:S01]  /*11540*/  BPT.TRAP 0x1 ;  /* 0x000000040000795c */ /* 0x000fe20000300000 */
.L_x_561:
[C---:B0-----:R-:W-:Y:S01]  /*11550*/  IMAD R7, R5.reuse, 0x2000, R14 ;  /* 0x0000200005077824 */ /* 0x041fe200078e020e */
[----:B------:R-:W-:Y:S01]  /*11560*/  R2UR UR11, R5 ;  /* 0x00000000050b72ca */ /* 0x000fe200000e0000 */
[----:B------:R-:W-:Y:S01]  /*11570*/  VIADD R11, R11, 0xffffffff ;  /* 0xffffffff0b0b7836 */ /* 0x000fe20000000000 */
[----:B------:R-:W-:Y:S01]  /*11580*/  R2UR UR20, R14 ;  /* 0x000000000e1472ca */ /* 0x000fe200000e0000 */
[----:B------:R-:W-:Y:S01]  /*11590*/  UIADD3 UR16, UP0, UR26, 0xf0, URZ ;  /* 0x000000f01a107890 */ /* 0x000fe2000ff1e03f */
[----:B------:R-:W-:Y:S01]  /*115a0*/  R2UR UR8, R7 ;  /* 0x00000000070872ca */ /* 0x000fe200000e0000 */
[----:B------:R-:W-:Y:S01]  /*115b0*/  UIADD3 UR30, UP1, UR26, 0x1f0, URZ ;  /* 0x000001f01a1e7890 */ /* 0x000fe2000ff3e03f */
[----:B------:R-:W-:Y:S01]  /*115c0*/  R2UR UR21, R3 ;  /* 0x00000000031572ca */ /* 0x000fe200000e0000 */
[----:B------:R-:W-:Y:S01]  /*115d0*/  UIADD3.X UR17, URZ, UR27, URZ, UP0, !UPT ;  /* 0x0000001b3f117290 */ /* 0x000fe200087fe43f */
[----:B------:R-:W-:Y:S01]  /*115e0*/  R2UR UR9, R12 ;  /* 0x000000000c0972ca */ /* 0x000fe200000e0000 */
[----:B------:R-:W-:Y:S01]  /*115f0*/  VIADD R5, R5, 0x1 ;  /* 0x0000000105057836 */ /* 0x000fe20000000000 */
[----:B------:R-:W-:Y:S01]  /*11600*/  R2UR UR10, R13 ;  /* 0x000000000d0a72ca */ /* 0x000fe200000e0000 */
[----:B------:R-:W-:Y:S01]  /*11610*/  UIADD3.X UR31, URZ, UR27, URZ, UP1, !UPT ;  /* 0x0000001b3f1f7290 */ /* 0x000fe20008ffe43f */
[----:B------:R-:W-:Y:S01]  /*11620*/  R2UR UR12, R9 ;  /* 0x00000000090c72ca */ /* 0x000fe200000e0000 */
[----:B------:R-:W-:Y:S01]  /*11630*/  ULEA UR11, UR11, UR14, 0xd ;  /* 0x0000000e0b0b7291 */ /* 0x000fe2000f8e683f */
[----:B------:R-:W-:Y:S01]  /*11640*/  R2UR UR22, R2 ;  /* 0x00000000021672ca */ /* 0x000fe200000e0000 */
[----:B------:R-:W-:Y:S01]  /*11650*/  UMOV UR18, 0x0 ;  /* 0x0000000000127882 */ /* 0x000fe20000000000 */
[----:B------:R-:W-:Y:S01]  /*11660*/  ISETP.GT.AND P1, PT, R11, 0x1, PT ;  /* 0x000000010b00780c */ /* 0x000fe20003f24270 */
[----:B------:R-:W-:Y:S01]  /*11670*/  UIADD3 UR8, UR8, 0x100, URZ ;  /* 0x0000010008087890 */ /* 0x000fe2000fffe03f */
[----:B------:R-:W-:Y:S01]  /*11680*/  ISETP.NE.AND P0, PT, R5, 0x5, PT ;  /* 0x000000050500780c */ /* 0x000fe20003f05270 */
[----:B------:R-:W-:Y:S01]  /*11690*/  UIADD3 UR20, UR20, UR11, URZ ;  /* 0x0000000b14147290 */ /* 0x000fe2000fffe03f */
[----:B------:R-:W-:Y:S01]  /*116a0*/  VIADD R13, R13, 0x20 ;  /* 0x000000200d0d7836 */ /* 0x000fe20000000000 */
[----:B------:R-:W-:Y:S01]  /*116b0*/  UMOV UR19, 0x10000000 ;  /* 0x1000000000137882 */ /* 0x000fe20000000000 */
[----:B------:R-:W-:Y:S01]  /*116c0*/  UMOV UR11, UR21 ;  /* 0x00000015000b7c82 */ /* 0x000fe20008000000 */
[----:B------:R-:W-:Y:S01]  /*116d0*/  UMOV UR29, 0x30000 ;  /* 0x00030000001d7882 */ /* 0x000fe20000000000 */
[----:B------:R-:W-:-:S02]  /*116e0*/  SEL R7, RZ, 0x1, P0 ;  /* 0x00000001ff077807 */ /* 0x000fc40000000000 */
[----:B------:R0:W-:Y:S01]  /*116f0*/  UTMALDG.3D [UR8], [UR16], desc[UR18] ;  /* 0x00001208100075b4 */ /* 0x0001e20008011000 */
[----:B------:R-:W-:Y:S02]  /*11700*/  SEL R5, R5, RZ, P0 ;  /* 0x000000ff05057207 */ /* 0x000fe40000000000 */
[----:B------:R-:W-:Y:S01]  /*11710*/  LOP3.LUT R4, R4, R7, RZ, 0x3c, !PT ;  /* 0x0000000704047212 */ /* 0x000fe200078e3cff */
[----:B0-----:R-:W-:Y:S01]  /*11720*/  UMOV UR8, UR20 ;  /* 0x0000001400087c82 */ /* 0x001fe20008000000 */
[----:B------:R-:W-:Y:S02]  /*11730*/  UMOV UR11, UR22 ;  /* 0x00000016000b7c82 */ /* 0x000fe40008000000 */
[----:B------:R0:W-:Y:S02]  /*11740*/  UTMALDG.3D.MULTICAST [UR8], [UR30], UR29, desc[UR18] ;  /* 0x000012081e0073b4 */ /* 0x0001e4000801181d */
[----:B0-----:R-:W-:Y:S05]  /*11750*/  @P1 BRA `(.L_x_562) ;  /* 0xfffffffc003c1947 */ /* 0x001fea000383ffff */
.L_x_559:
[----:B------:R-:W-:Y:S05]  /*11760*/  BSYNC B1 ;  /* 0x0000000000017941 */ /* 0x000fea0003800000 */
.L_x_558:
[----:B------:R-:W2:Y:S01]  /*11770*/  LDL.LU R14, [R1+0x200] ;  /* 0x00020000010e7983 */ /* 0x000ea20000300800 */
[----:B------:R-:W-:Y:S01]  /*11780*/  LOP3.LUT P0, RZ, R8, 0xff, RZ, 0xc0, !PT ;  /* 0x000000ff08ff7812 */ /* 0x000fe2000780c0ff */
[----:B------:R-:W-:Y:S01]  /*11790*/  VIADD R6, R6, UR13 ;  /* 0x0000000d06067c36 */ /* 0x000fe20008000000 */
[----:B------:R-:W-:Y:S01]  /*117a0*/  ULDC.64 UR8, c[0x0][0x650] ;  /* 0x0001940000087ab9 */ /* 0x000fe20000000a00 */
[----:B------:R-:W3:Y:S01]  /*117b0*/  LDL.LU R12, [R1+0x204] ;  /* 0x00020400010c7983 */ /* 0x000ee20000300800 */
[----:B------:R-:W-:Y:S01]  /*117c0*/  UISETP.GE.U32.AND UP0, UPT, UR13, 0x5, UPT ;  /* 0x000000050d00788c */ /* 0x000fe2000bf06070 */
[----:B------:R-:W-:Y:S01]  /*117d0*/  BSSY B1, `(.L_x_563) ;  /* 0x0000074000017945 */ /* 0x000fe20003800000 */
[----:B------:R-:W-:Y:S01]  /*117e0*/  IMAD.MOV.U32 R9, RZ, RZ, -0x1 ;  /* 0xffffffffff097424 */ /* 0x000fe200078e00ff */
[----:B------:R-:W-:Y:S02]  /*117f0*/  PRMT R4, RZ, 0x7610, R4 ;  /* 0x00007610ff047816 */ /* 0x000fe40000000004 */
[----:B------:R-:W-:-:S02]  /*11800*/  PRMT R8, RZ, 0x7610, R8 ;  /* 0x00007610ff087816 */ /* 0x000fc40000000008 */
[----:B------:R-:W-:Y:S02]  /*11810*/  PLOP3.LUT P1, PT, PT, PT, UP0, 0x80, 0x0 ;  /* 0x000000000000781c */ /* 0x000fe40003f2f008 */
[----:B------:R-:W0:Y:S01]  /*11820*/  @P0 S2R R3, SR_CgaCtaId ;  /* 0x0000000000030919 */ /* 0x000e220000008800 */
[----:B------:R-:W-:-:S04]  /*11830*/  @P0 MOV R2, 0x400 ;  /* 0x0000040000020802 */ /* 0x000fc80000000f00 */
[----:B0-----:R-:W-:-:S04]  /*11840*/  @P0 LEA R2, R3, R2, 0x18 ;  /* 0x0000000203020211 */ /* 0x001fc800078ec0ff */
[----:B------:R0:W-:Y:S01]  /*11850*/  @P0 SYNCS.ARRIVE.TRANS64.A1T0 RZ, [R2+URZ+0x68], RZ ;  /* 0x000068ff02ff09a7 */ /* 0x0001e2000810003f */
[----:B------:R-:W-:Y:S01]  /*11860*/  ISETP.GT.U32.AND P0, PT, R6, 0x4, PT ;  /* 0x000000040600780c */ /* 0x000fe20003f04070 */
[----:B0-----:R-:W-:-:S05]  /*11870*/  IMAD.U32 R2, RZ, RZ, UR13 ;  /* 0x0000000dff027e24 */ /* 0x001fca000f8e00ff */
[----:B------:R-:W-:Y:S01]  /*11880*/  ISETP.LT.U32.AND P0, PT, R2, 0x5, P0 ;  /* 0x000000050200780c */ /* 0x000fe20000701070 */
[----:B------:R-:W-:-:S04]  /*11890*/  IMAD.WIDE.U32 R2, R6, -0x33333333, RZ ;  /* 0xcccccccd06027825 */ /* 0x000fc800078e00ff */
[----:B------:R-:W-:Y:S01]  /*118a0*/  IMAD.MOV.U32 R2, RZ, RZ, -0x1 ;  /* 0xffffffffff027424 */ /* 0x000fe200078e00ff */
[----:B------:R-:W-:Y:S02]  /*118b0*/  SHF.R.U32.HI R5, RZ, 0x2, R3 ;  /* 0x00000002ff057819 */ /* 0x000fe40000011603 */
[----:B------:R-:W-:-:S03]  /*118c0*/  SEL R3, RZ, 0x1, !P0 ;  /* 0x00000001ff037807 */ /* 0x000fc60004000000 */
[----:B------:R-:W-:Y:S01]  /*118d0*/  IMAD R6, R5, -0x5, R6 ;  /* 0xfffffffb05067824 */ /* 0x000fe200078e0206 */
[----:B------:R-:W-:Y:S01]  /*118e0*/  LOP3.LUT R0, R0, R3, RZ, 0x3c, !PT ;  /* 0x0000000300007212 */ /* 0x000fe200078e3cff */
[----:B------:R-:W-:-:S03]  /*118f0*/  IMAD.MOV.U32 R3, RZ, RZ, -0x1 ;  /* 0xffffffffff037424 */ /* 0x000fc600078e00ff */
[----:B------:R-:W-:Y:S02]  /*11900*/  @P1 LOP3.LUT R0, R0, 0x1, R5, 0x78, !PT ;  /* 0x0000000100001812 */ /* 0x000fe400078e7805 */
[----:B---3--:R-:W-:-:S04]  /*11910*/  IADD3 R12, P0, R12, UR24, RZ ;  /* 0x000000180c0c7c10 */ /* 0x008fc8000ff1e0ff */
[----:B--2---:R-:W-:Y:S01]  /*11920*/  IADD3.X R14, R14, UR15, RZ, P0, !PT ;  /* 0x0000000f0e0e7c10 */ /* 0x004fe200087fe4ff */
[----:B------:R0:W-:Y:S01]  /*11930*/  STL [R1+0x204], R12 ;  /* 0x0002040c01007387 */ /* 0x0001e20000100800 */
[----:B------:R-:W-:-:S03]  /*11940*/  ISETP.GE.U32.AND P0, PT, R12, UR8, PT ;  /* 0x000000080c007c0c */ /* 0x000fc6000bf06070 */
[----:B------:R0:W-:Y:S01]  /*11950*/  STL [R1+0x200], R14 ;  /* 0x0002000e01007387 */ /* 0x0001e20000100800 */
[----:B------:R-:W-:-:S13]  /*11960*/  ISETP.GE.U32.AND.EX P0, PT, R14, UR9, PT, P0 ;  /* 0x000000090e007c0c */ /* 0x000fda000bf06100 */
[----:B0-----:R-:W-:Y:S05]  /*11970*/  @P0 BRA `(.L_x_564) ;  /* 0x0000000400640947 */ /* 0x001fea0003800000 */
[----:B------:R-:W0:Y:S01]  /*11980*/  S2R R7, SR_CTAID.X ;  /* 0x0000000000077919 */ /* 0x000e220000002500 */
[----:B------:R-:W-:Y:S01]  /*11990*/  ULDC UR8, c[0x0][0x150] ;  /* 0x0000540000087ab9 */ /* 0x000fe20000000800 */
[----:B------:R-:W1:Y:S01]  /*119a0*/  LDC R4, c[0x0][0x144] ;  /* 0x00005100ff047b82 */ /* 0x000e620000000800 */
[----:B------:R-:W-:Y:S01]  /*119b0*/  UISETP.NE.AND UP0, UPT, UR46, URZ, UPT ;  /* 0x0000003f2e00728c */ /* 0x000fe2000bf05270 */
[----:B------:R-:W2:Y:S01]  /*119c0*/  S2R R5, SR_CTAID.Y ;  /* 0x0000000000057919 */ /* 0x000ea20000002600 */
[----:B------:R-:W-:-:S04]  /*119d0*/  ULDC UR11, c[0x0][0x630] ;  /* 0x00018c00000b7ab9 */ /* 0x000fc80000000800 */
[----:B------:R-:W-:Y:S01]  /*119e0*/  PLOP3.LUT P0, PT, PT, PT, UP0, 0x80, 0x0 ;  /* 0x000000000000781c */ /* 0x000fe20003f0f008 */
[----:B------:R-:W3:Y:S01]  /*119f0*/  LDC R10, c[0x0][0x148] ;  /* 0x00005200ff0a7b82 */ /* 0x000ee20000000800 */
[----:B0-----:R-:W-:Y:S02]  /*11a00*/  I2FP.F32.U32 R2, R7 ;  /* 0x0000000700027245 */ /* 0x001fe40000201000 */
[----:B--2---:R-:W-:-:S03]  /*11a10*/  I2FP.F32.U32 R3, R5 ;  /* 0x0000000500037245 */ /* 0x004fc60000201000 */
[----:B------:R-:W-:Y:S01]  /*11a20*/  FMUL R2, R2, UR8 ;  /* 0x0000000802027c20 */ /* 0x000fe20008400000 */
[----:B------:R-:W-:Y:S02]  /*11a30*/  ULDC UR8, c[0x0][0x154] ;  /* 0x0000550000087ab9 */ /* 0x000fe40000000800 */
[----:B------:R-:W-:Y:S01]  /*11a40*/  FMUL R9, R3, UR8 ;  /* 0x0000000803097c20 */ /* 0x000fe20008400000 */
[----:B------:R-:W-:Y:S02]  /*11a50*/  ULDC.64 UR8, c[0x0][0x628] ;  /* 0x00018a0000087ab9 */ /* 0x000fe40000000a00 */
[----:B------:R-:W0:Y:S08]  /*11a60*/  F2I.U32.TRUNC.NTZ R2, R2 ;  /* 0x0000000200027305 */ /* 0x000e30000020f000 */
[----:B------:R-:W2:Y:S01]  /*11a70*/  F2I.U32.TRUNC.NTZ R9, R9 ;  /* 0x0000000900097305 */ /* 0x000ea2000020f000 */
[----:B0-----:R-:W-:-:S02]  /*11a80*/  IMAD.MOV R3, RZ, RZ, -R2 ;  /* 0x000000ffff037224 */ /* 0x001fc400078e0a02 */
[----:B------:R-:W-:Y:S02]  /*11a90*/  IMAD.MOV.U32 R2, RZ, RZ, R12 ;  /* 0x000000ffff027224 */ /* 0x000fe400078e000c */
[----:B-1----:R-:W-:Y:S02]  /*11aa0*/  IMAD R7, R4, R3, R7 ;  /* 0x0000000304077224 */ /* 0x002fe400078e0207 */
[----:B--2---:R-:W-:-:S04]  /*11ab0*/  IMAD.MOV R3, RZ, RZ, -R9 ;  /* 0x000000ffff037224 */ /* 0x004fc800078e0a09 */
[----:B---3--:R-:W-:Y:S01]  /*11ac0*/  @P0 IMAD R7, R10, R3, R5 ;  /* 0x000000030a070224 */ /* 0x008fe200078e0205 */
[----:B------:R-:W-:Y:S01]  /*11ad0*/  ISETP.NE.U32.AND P0, PT, RZ, UR8, PT ;  /* 0x00000008ff007c0c */ /* 0x000fe2000bf05070 */
[----:B------:R-:W-:-:S03]  /*11ae0*/  IMAD.MOV.U32 R3, RZ, RZ, R14 ;  /* 0x000000ffff037224 */ /* 0x000fc600078e000e */
[----:B------:R-:W-:-:S13]  /*11af0*/  ISETP.NE.AND.EX P0, PT, RZ, UR9, PT, P0 ;  /* 0x00000009ff007c0c */ /* 0x000fda000bf05300 */
[----:B------:R-:W-:Y:S05]  /*11b00*/  @!P0 BRA `(.L_x_565) ;  /* 0x0000000000288947 */ /* 0x000fea0003800000 */
[----:B------:R-:W-:Y:S02]  /*11b10*/  ULDC UR10, c[0x0][0x634] ;  /* 0x00018d00000a7ab9 */ /* 0x000fe40000000800 */
[----:B------:R-:W-:-:S05]  /*11b20*/  IADD3 R3, P0, R12, UR10, RZ ;  /* 0x0000000a0c037c10 */ /* 0x000fca000ff1e0ff */
[----:B------:R-:W-:-:S04]  /*11b30*/  IMAD.X R9, RZ, RZ, R14, P0 ;  /* 0x000000ffff097224 */ /* 0x000fc800000e060e */
[----:B------:R-:W-:-:S04]  /*11b40*/  IMAD.WIDE.U32 R4, R9, UR8, RZ ;  /* 0x0000000809047c25 */ /* 0x000fc8000f8e00ff */
[----:B------:R-:W-:-:S04]  /*11b50*/  IMAD.WIDE.U32 R4, P0, R3, UR9, R4 ;  /* 0x0000000903047c25 */ /* 0x000fc8000f800004 */
[----:B------:R-:W-:-:S04]  /*11b60*/  IMAD.WIDE.U32 R2, R3, UR8, RZ ;  /* 0x0000000803027c25 */ /* 0x000fc8000f8e00ff */
[----:B------:R-:W-:Y:S01]  /*11b70*/  IMAD.MOV.U32 R2, RZ, RZ, R5 ;  /* 0x000000ffff027224 */ /* 0x000fe200078e0005 */
[----:B------:R-:W-:Y:S01]  /*11b80*/  IADD3 RZ, P1, R3, R4, RZ ;  /* 0x0000000403ff7210 */ /* 0x000fe20007f3e0ff */
[----:B------:R-:W-:-:S04]  /*11b90*/  IMAD.X R3, RZ, RZ, RZ, P0 ;  /* 0x000000ffff037224 */ /* 0x000fc800000e06ff */
[----:B------:R-:W-:-:S08]  /*11ba0*/  IMAD.WIDE.U32.X R2, R9, UR9, R2, P1 ;  /* 0x0000000909027c25 */ /* 0x000fd000088e0402 */
.L_x_565:
[--C-:B------:R-:W-:Y:S01]  /*11bb0*/  SHF.R.U64 R9, R2, UR11, R3.reuse ;  /* 0x0000000b02097c19 */ /* 0x100fe20008001203 */
[----:B------:R-:W-:Y:S01]  /*11bc0*/  ULDC.64 UR8, c[0x0][0x620] ;  /* 0x0001880000087ab9 */ /* 0x000fe20000000a00 */
[----:B------:R-:W-:Y:S01]  /*11bd0*/  SHF.R.U32.HI R2, RZ, UR11, R3 ;  /* 0x0000000bff027c19 */ /* 0x000fe20008011603 */
[----:B------:R-:W-:Y:S01]  /*11be0*/  IMAD.MOV.U32 R3, RZ, RZ, R14 ;  /* 0x000000ffff037224 */ /* 0x000fe200078e000e */
[----:B------:R-:W-:Y:S01]  /*11bf0*/  IADD3 R11, P0, RZ, -R9, RZ ;  /* 0x80000009ff0b7210 */ /* 0x000fe20007f1e0ff */
[----:B------:R-:W-:-:S04]  /*11c00*/  ULDC.64 UR10, c[0x0][0x640] ;  /* 0x00019000000a7ab9 */ /* 0x000fc80000000a00 */
[----:B------:R-:W-:Y:S01]  /*11c10*/  IMAD.X R2, RZ, RZ, ~R2, P0 ;  /* 0x000000ffff027224 */ /* 0x000fe200000e0e02 */
[----:B------:R-:W-:-:S03]  /*11c20*/  ISETP.NE.U32.AND P0, PT, RZ, UR10, PT ;  /* 0x0000000aff007c0c */ /* 0x000fc6000bf05070 */
[----:B------:R-:W-:Y:S01]  /*11c30*/  IMAD R2, R2, UR8, RZ ;  /* 0x0000000802027c24 */ /* 0x000fe2000f8e02ff */
[----:B------:R-:W-:-:S03]  /*11c40*/  ISETP.NE.AND.EX P0, PT, RZ, UR11, PT, P0 ;  /* 0x0000000bff007c0c */ /* 0x000fc6000bf05300 */
[----:B------:R-:W-:Y:S02]  /*11c50*/  IMAD R5, R11, UR9, R2 ;  /* 0x000000090b057c24 */ /* 0x000fe4000f8e0202 */
[----:B------:R-:W-:-:S04]  /*11c60*/  IMAD.MOV.U32 R2, RZ, RZ, R12 ;  /* 0x000000ffff027224 */ /* 0x000fc800078e000c */
[----:B------:R-:W-:Y:S01]  /*11c70*/  IMAD.WIDE.U32 R2, R11, UR8, R2 ;  /* 0x000000080b027c25 */ /* 0x000fe2000f8e0002 */
[----:B------:R-:W-:-:S03]  /*11c80*/  ULDC UR8, c[0x0][0x618] ;  /* 0x0001860000087ab9 */ /* 0x000fc60000000800 */
[----:B------:R-:W-:-:S05]  /*11c90*/  IMAD.IADD R3, R3, 0x1, R5 ;  /* 0x0000000103037824 */ /* 0x000fca00078e0205 */
[--C-:B------:R-:W-:Y:S02]  /*11ca0*/  SHF.R.U64 R10, R2, UR8, R3.reuse ;  /* 0x00000008020a7c19 */ /* 0x100fe40008001203 */
[----:B------:R-:W-:Y:S01]  /*11cb0*/  SHF.R.U32.HI R3, RZ, UR8, R3 ;  /* 0x00000008ff037c19 */ /* 0x000fe20008011603 */
[----:B------:R-:W-:-:S03]  /*11cc0*/  ULDC UR8, c[0x0][0x608] ;  /* 0x0001820000087ab9 */ /* 0x000fc60000000800 */
[--C-:B------:R-:W-:Y:S02]  /*11cd0*/  SHF.R.U64 R12, R10, UR8, R3.reuse ;  /* 0x000000080a0c7c19 */ /* 0x100fe40008001203 */
[----:B------:R-:W-:Y:S01]  /*11ce0*/  SHF.R.U32.HI R3, RZ, UR8, R3 ;  /* 0x00000008ff037c19 */ /* 0x000fe20008011603 */
[----:B------:R-:W-:-:S03]  /*11cf0*/  ULDC UR8, c[0x0][0x658] ;  /* 0x0001960000087ab9 */ /* 0x000fc60000000800 */
[--C-:B------:R-:W-:Y:S02]  /*11d00*/  SHF.R.U64 R11, R12, UR8, R3.reuse ;  /* 0x000000080c0b7c19 */ /* 0x100fe40008001203 */
[----:B------:R-:W-:-:S03]  /*11d10*/  SHF.R.U32.HI R13, RZ, UR8, R3 ;  /* 0x00000008ff0d7c19 */ /* 0x000fc60008011603 */
[----:B------:R-:W-:Y:S02]  /*11d20*/  IMAD.MOV.U32 R2, RZ, RZ, R11 ;  /* 0x000000ffff027224 */ /* 0x000fe400078e000b */
[----:B------:R-:W-:Y:S01]  /*11d30*/  IMAD.MOV.U32 R3, RZ, RZ, R13 ;  /* 0x000000ffff037224 */ /* 0x000fe200078e000d */
[----:B------:R-:W-:Y:S06]  /*11d40*/  @!P0 BRA `(.L_x_566) ;  /* 0x0000000000288947 */ /* 0x000fec0003800000 */
        /* <DEDUP_REMOVED lines=10> */
.L_x_566:
[----:B------:R-:W-:Y:S01]  /*11df0*/  ULDC UR8, c[0x0][0x648] ;  /* 0x0001920000087ab9 */ /* 0x000fe20000000800 */
[----:B------:R-:W-:Y:S01]  /*11e00*/  LOP3.LUT R12, R12, UR7, RZ, 0xc0, !PT ;  /* 0x000000070c0c7c12 */ /* 0x000fe2000f8ec0ff */
[----:B------:R-:W-:Y:S01]  /*11e10*/  UISETP.NE.AND UP0, UPT, UR46, URZ, UPT ;  /* 0x0000003f2e00728c */ /* 0x000fe2000bf05270 */
[----:B------:R-:W-:Y:S01]  /*11e20*/  SHF.R.U64 R3, R2, UR8, R3 ;  /* 0x0000000802037c19 */ /* 0x000fe20008001203 */
[----:B------:R-:W-:Y:S01]  /*11e30*/  ULDC UR8, c[0x0][0x638] ;  /* 0x00018e0000087ab9 */ /* 0x000fe20000000800 */
[----:B------:R-:W-:-:S03]  /*11e40*/  LOP3.LUT R4, R10, UR4, RZ, 0xc0, !PT ;  /* 0x000000040a047c12 */ /* 0x000fc6000f8ec0ff */
[----:B------:R-:W-:Y:S01]  /*11e50*/  IMAD.MOV R2, RZ, RZ, -R3 ;  /* 0x000000ffff027224 */ /* 0x000fe200078e0a03 */
[----:B------:R-:W-:Y:S01]  /*11e60*/  PLOP3.LUT P0, PT, PT, PT, UP0, 0x40, 0x0 ;  /* 0x000000000000781c */ /* 0x000fe20003f0e808 */
[----:B------:R-:W-:Y:S01]  /*11e70*/  IMAD R12, R3, UR5, R12 ;  /* 0x00000005030c7c24 */ /* 0x000fe2000f8e020c */
[----:B------:R-:W-:Y:S01]  /*11e80*/  PLOP3.LUT P1, PT, PT, PT, UP0, 0x40, 0x0 ;  /* 0x000000000000781c */ /* 0x000fe20003f2e808 */
[----:B------:R-:W-:Y:S01]  /*11e90*/  IMAD R11, R2, UR8, R11 ;  /* 0x00000008020b7c24 */ /* 0x000fe2000f8e020b */
[----:B------:R-:W-:Y:S02]  /*11ea0*/  ULDC UR8, c[0x0][0x610] ;  /* 0x0001840000087ab9 */ /* 0x000fe40000000800 */
[----:B------:R-:W-:Y:S01]  /*11eb0*/  IMAD R7, R12, UR8, R7 ;  /* 0x000000080c077c24 */ /* 0x000fe2000f8e0207 */
[----:B------:R-:W-:Y:S02]  /*11ec0*/  ULDC UR8, c[0x0][0x600] ;  /* 0x0001800000087ab9 */ /* 0x000fe40000000800 */
[----:B------:R-:W-:-:S05]  /*11ed0*/  IMAD R4, R11, UR8, R4 ;  /* 0x000000080b047c24 */ /* 0x000fca000f8e0204 */
[----:B------:R-:W-:Y:S02]  /*11ee0*/  SEL R2, R4, R7, P0 ;  /* 0x0000000704027207 */ /* 0x000fe40000000000 */
[----:B------:R-:W-:Y:S01]  /*11ef0*/  SEL R3, R7, R4, P1 ;  /* 0x0000000407037207 */ /* 0x000fe20000800000 */
[----:B------:R-:W-:-:S07]  /*11f00*/  IMAD.MOV.U32 R4, RZ, RZ, 0x1 ;  /* 0x00000001ff047424 */ /* 0x000fce00078e00ff */
.L_x_564:
[----:B------:R-:W-:Y:S05]  /*11f10*/  BSYNC B1 ;  /* 0x0000000000017941 */ /* 0x000fea0003800000 */
.L_x_563:
[----:B------:R-:W-:-:S13]  /*11f20*/  LOP3.LUT P0, RZ, R4, 0xff, RZ, 0xc0, !PT ;  /* 0x000000ff04ff7812 */ /* 0x000fda000780c0ff */
[----:B------:R-:W-:Y:S05]  /*11f30*/  @P0 BRA `(.L_x_567) ;  /* 0xfffffff400100947 */ /* 0x000fea000383ffff */
[----:B------:R-:W-:Y:S05]  /*11f40*/  BSYNC B0 ;  /* 0x0000000000007941 */ /* 0x000fea0003800000 */
.L_x_556:
[----:B------:R-:W-:-:S03]  /*11f50*/  UMOV UR8, 0xffffffff ;  /* 0xffffffff00087882 */ /* 0x000fc60000000000 */
[----:B------:R-:W-:Y:S05]  /*11f60*/  BRA.DIV UR8, `(.L_x_568) ;  /* 0x00000006083c7947 */ /* 0x000fea000b800000 */
[----:B------:R-:W-:-:S13]  /*11f70*/  ELECT P6, URZ, PT ;  /* 0x00000000003f782f */ /* 0x000fda00038c0000 */
.L_x_583:
[----:B------:R-:W-:Y:S04]  /*11f80*/  BSSY B0, `(.L_x_569) ;  /* 0x0000035000007945 */ /* 0x000fe80003800000 */
[----:B------:R-:W-:Y:S05]  /*11f90*/  @!P6 BRA `(.L_x_570) ;  /* 0x0000000000cce947 */ /* 0x000fea0003800000 */
[----:B------:R-:W-:-:S04]  /*11fa0*/  ULOP3.LUT UR8, UR40, 0x2, URZ, 0xfc, !UPT ;  /* 0x0000000228087892 */ /* 0x000fc8000f8efc3f */
[----:B------:R-:W-:-:S06]  /*11fb0*/  UISETP.NE.AND UP0, UPT, UR8, 0x3, UPT ;  /* 0x000000030800788c */ /* 0x000fcc000bf05270 */
[----:B------:R-:W-:-:S13]  /*11fc0*/  PLOP3.LUT P0, PT, PT, PT, UP0, 0x80, 0x0 ;  /* 0x000000000000781c */ /* 0x000fda0003f0f008 */
[----:B------:R-:W-:Y:S05]  /*11fd0*/  @!P0 BRA `(.L_x_571) ;  /* 0x0000000000048947 */ /* 0x000fea0003800000 */
[----:B------:R-:W-:Y:S01]  /*11fe0*/  BPT.TRAP 0x1 ;  /* 0x000000040000795c */ /* 0x000fe20000300000 */
.L_x_571:
[----:B------:R-:W0:Y:S01]  /*11ff0*/  S2R R3, SR_CgaCtaId ;  /* 0x0000000000037919 */ /* 0x000e220000008800 */
[----:B------:R-:W-:-:S04]  /*12000*/  MOV R2, 0x400 ;  /* 0x0000040000027802 */ /* 0x000fc80000000f00 */
[----:B0-----:R-:W-:Y:S02]  /*12010*/  LEA R3, R3, R2, 0x18 ;  /* 0x0000000203037211 */ /* 0x001fe400078ec0ff */
[----:B------:R-:W-:-:S03]  /*12020*/  SHF.L.U32 R2, R0, 0x1f, RZ ;  /* 0x0000001f00027819 */ /* 0x000fc600000006ff */
[----:B------:R-:W-:-:S04]  /*12030*/  VIADD R3, R3, 0x28 ;  /* 0x0000002803037836 */ /* 0x000fc80000000000 */
[----:B------:R-:W-:-:S04]  /*12040*/  IMAD R5, R6, 0x8, R3 ;  /* 0x0000000806057824 */ /* 0x000fc800078e0203 */
[----:B------:R-:W0:Y:S02]  /*12050*/  SYNCS.PHASECHK.TRANS64.TRYWAIT P0, [R5+URZ], R2 ;  /* 0x00000002050075a7 */ /* 0x000e24000800017f */
[----:B0-----:R-:W-:Y:S05]  /*12060*/  @!P0 BRA `(.L_x_572) ;  /* 0x00000004001c8947 */ /* 0x001fea0003800000 */
.L_x_584:
[----:B------:R-:W-:-:S05]  /*12070*/  VIADD R6, R6, 0x1 ;  /* 0x0000000106067836 */ /* 0x000fca0000000000 */
[----:B------:R-:W-:-:S04]  /*12080*/  ISETP.NE.AND P0, PT, R6, 0x5, PT ;  /* 0x000000050600780c */ /* 0x000fc80003f05270 */
[----:B0-----:R-:W-:Y:S02]  /*12090*/  SEL R5, RZ, 0x1, P0 ;  /* 0x00000001ff057807 */ /* 0x001fe40000000000 */
[----:B------:R-:W-:Y:S02]  /*120a0*/  SEL R6, R6, RZ, P0 ;  /* 0x000000ff06067207 */ /* 0x000fe40000000000 */
[----:B------:R-:W-:-:S03]  /*120b0*/  LOP3.LUT R5, R0, R5, RZ, 0x3c, !PT ;  /* 0x0000000500057212 */ /* 0x000fc600078e3cff */
[----:B------:R-:W-:Y:S01]  /*120c0*/  IMAD R7, R6, 0x8, R3 ;  /* 0x0000000806077824 */ /* 0x000fe200078e0203 */
[----:B------:R-:W-:-:S04]  /*120d0*/  SHF.L.U32 R0, R5, 0x1f, RZ ;  /* 0x0000001f05007819 */ /* 0x000fc800000006ff */
[----:B------:R-:W0:Y:S02]  /*120e0*/  SYNCS.PHASECHK.TRANS64.TRYWAIT P0, [R7+URZ], R0 ;  /* 0x00000000070075a7 */ /* 0x000e24000800017f */
[----:B0-----:R-:W-:Y:S05]  /*120f0*/  @!P0 BRA `(.L_x_573) ;  /* 0x00000004000c8947 */ /* 0x001fea0003800000 */
.L_x_585:
[----:B0-----:R-:W-:-:S05]  /*12100*/  VIADD R0, R6, 0x1 ;  /* 0x0000000106007836 */ /* 0x001fca0000000000 */
[----:B------:R-:W-:-:S04]  /*12110*/  ISETP.NE.AND P0, PT, R0, 0x5, PT ;  /* 0x000000050000780c */ /* 0x000fc80003f05270 */
[----:B------:R-:W-:Y:S02]  /*12120*/  SEL R2, RZ, 0x1, P0 ;  /* 0x00000001ff027807 */ /* 0x000fe40000000000 */
[----:B------:R-:W-:Y:S02]  /*12130*/  SEL R4, R0, RZ, P0 ;  /* 0x000000ff00047207 */ /* 0x000fe40000000000 */
[----:B------:R-:W-:-:S03]  /*12140*/  LOP3.LUT R5, R5, R2, RZ, 0x3c, !PT ;  /* 0x0000000205057212 */ /* 0x000fc600078e3cff */
[----:B------:R-:W-:Y:S01]  /*12150*/  IMAD R7, R4, 0x8, R3 ;  /* 0x0000000804077824 */ /* 0x000fe200078e0203 */
[----:B------:R-:W-:-:S04]  /*12160*/  SHF.L.U32 R0, R5, 0x1f, RZ ;  /* 0x0000001f05007819 */ /* 0x000fc800000006ff */
[----:B------:R-:W0:Y:S02]  /*12170*/  SYNCS.PHASECHK.TRANS64.TRYWAIT P0, [R7+URZ], R0 ;  /* 0x00000000070075a7 */ /* 0x000e24000800017f */
[----:B0-----:R-:W-:Y:S05]  /*12180*/  @!P0 BRA `(.L_x_574) ;  /* 0x0000000000fc8947 */ /* 0x001fea0003800000 */
.L_x_586:
        /* <DEDUP_REMOVED lines=9> */
.L_x_587:
[----:B0-----:R-:W-:-:S05]  /*12220*/  VIADD R0, R4, 0x1 ;  /* 0x0000000104007836 */ /* 0x001fca0000000000 */
[----:B------:R-:W-:-:S04]  /*12230*/  ISETP.NE.AND P0, PT, R0, 0x5, PT ;  /* 0x000000050000780c */ /* 0x000fc80003f05270 */
[----:B------:R-:W-:Y:S02]  /*12240*/  SEL R2, RZ, 0x1, P0 ;  /* 0x00000001ff027807 */ /* 0x000fe40000000000 */
[----:B------:R-:W-:Y:S02]  /*12250*/  SEL R0, R0, RZ, P0 ;  /* 0x000000ff00007207 */ /* 0x000fe40000000000 */
[----:B------:R-:W-:-:S03]  /*12260*/  LOP3.LUT R2, R5, R2, RZ, 0x3c, !PT ;  /* 0x0000000205027212 */ /* 0x000fc600078e3cff */
[----:B------:R-:W-:Y:S01]  /*12270*/  IMAD R3, R0, 0x8, R3 ;  /* 0x0000000800037824 */ /* 0x000fe200078e0203 */
[----:B------:R-:W-:-:S07]  /*12280*/  SHF.L.U32 R0, R2, 0x1f, RZ ;  /* 0x0000001f02007819 */ /* 0x000fce00000006ff */
.L_x_576:
[----:B0-----:R0:W1:Y:S02]  /*12290*/  SYNCS.PHASECHK.TRANS64.TRYWAIT P0, [R3+URZ], R0 ;  /* 0x00000000030075a7 */ /* 0x001064000800017f */
[----:B-1----:R-:W-:Y:S05]  /*122a0*/  @!P0 NANOSLEEP.SYNCS 0x989680 ;  /* 0x009896800000895d */ /* 0x002fea0003900000 */
[----:B------:R-:W1:Y:S02]  /*122b0*/  @!P0 SYNCS.PHASECHK.TRANS64 P0, [R3+URZ], R0 ;  /* 0x00000000030085a7 */ /* 0x000e64000800007f */
[----:B-1----:R-:W-:Y:S05]  /*122c0*/  @!P0 BRA `(.L_x_576) ;  /* 0xfffffffc00f08947 */ /* 0x002fea000383ffff */
.L_x_570:
[----:B------:R-:W-:Y:S05]  /*122d0*/  BSYNC B0 ;  /* 0x0000000000007941 */ /* 0x000fea0003800000 */
.L_x_569:
[----:B------:R-:W-:Y:S05]  /*122e0*/  EXIT ;  /* 0x000000000000794d */ /* 0x000fea0003800000 */
.L_x_21:
[----:B--2---:R2:W3:Y:S02]  /*122f0*/  SYNCS.PHASECHK.TRANS64.TRYWAIT P1, [R3+URZ], R2 ;  /* 0x00000002030075a7 */ /* 0x0044e4000802017f */
[----:B---3--:R-:W-:Y:S05]  /*12300*/  @!P1 NANOSLEEP.SYNCS 0x989680 ;  /* 0x009896800000995d */ /* 0x008fea0003900000 */
[----:B------:R-:W3:Y:S02]  /*12310*/  @!P1 SYNCS.PHASECHK.TRANS64 P1, [R3+URZ], R2 ;  /* 0x00000002030095a7 */ /* 0x000ee4000802007f */
[----:B---3--:R-:W-:Y:S05]  /*12320*/  @!P1 BRA `(.L_x_21) ;  /* 0xfffffffc00f09947 */ /* 0x008fea000383ffff */
[----:B------:R-:W-:Y:S05]  /*12330*/  BRA `(.L_x_20) ;  /* 0xfffffef000fc7947 */ /* 0x000fea000383ffff */
.L_x_26:
[----:B-1----:R1:W2:Y:S02]  /*12340*/  SYNCS.PHASECHK.TRANS64.TRYWAIT P1, [R5+URZ], R6 ;  /* 0x00000006050075a7 */ /* 0x0022a4000802017f */
[----:B--2---:R-:W-:Y:S05]  /*12350*/  @!P1 NANOSLEEP.SYNCS 0x989680 ;  /* 0x009896800000995d */ /* 0x004fea0003900000 */
[----:B------:R-:W2:Y:S02]  /*12360*/  @!P1 SYNCS.PHASECHK.TRANS64 P1, [R5+URZ], R6 ;  /* 0x00000006050095a7 */ /* 0x000ea4000802007f */
[----:B--2---:R-:W-:Y:S05]  /*12370*/  @!P1 BRA `(.L_x_26) ;  /* 0xfffffffc00f09947 */ /* 0x004fea000383ffff */
[----:B------:R-:W-:Y:S05]  /*12380*/  BRA `(.L_x_25) ;  /* 0xfffffef800a07947 */ /* 0x000fea000383ffff */
.L_x_557:
[----:B------:R-:W-:Y:S01]  /*12390*/  BSSY B1, `(.L_x_577) ;  /* 0x0000006000017945 */ /* 0x000fe20003800000 */
[----:B------:R-:W-:-:S07]  /*123a0*/  IMAD.MOV.U32 R15, RZ, RZ, -0x1 ;  /* 0xffffffffff0f7424 */ /* 0x000fce00078e00ff */
[----:B------:R-:W-:Y:S05]  /*123b0*/  WARPSYNC.COLLECTIVE R15, `(.L_x_578) ;  /* 0x000000000f0c7348 */ /* 0x000fea0003c00000 */
[----:B------:R-:W-:Y:S02]  /*123c0*/  ELECT P6, UR62, PT ;  /* 0x00000000003e782f */ /* 0x000fe400038c0000 */
[----:B------:R-:W-:Y:S01]  /*123d0*/  MOV R14, UR62 ;  /* 0x0000003e000e7c02 */ /* 0x000fe20008000f00 */
[----:B------:R-:W-:Y:S10]  /*123e0*/  ENDCOLLECTIVE ;  /* 0x000000000000791b */ /* 0x000ff40003800000 */
.L_x_578:
[----:B------:R-:W-:Y:S05]  /*123f0*/  BSYNC B1 ;  /* 0x0000000000017941 */ /* 0x000fea0003800000 */
.L_x_577:
[----:B------:R-:W-:Y:S05]  /*12400*/  BRA `(.L_x_579) ;  /* 0xffffffec00e87947 */ /* 0x000fea000383ffff */
.L_x_560:
[----:B0-----:R0:W2:Y:S02]  /*12410*/  SYNCS.PHASECHK.TRANS64.TRYWAIT P0, [R12+URZ+0x28], R7 ;  /* 0x000028070c0075a7 */ /* 0x0010a4000800017f */
[----:B--2---:R-:W-:Y:S05]  /*12420*/  @!P0 NANOSLEEP.SYNCS 0x989680 ;  /* 0x009896800000895d */ /* 0x004fea0003900000 */
[----:B------:R-:W2:Y:S02]  /*12430*/  @!P0 SYNCS.PHASECHK.TRANS64 P0, [R12+URZ+0x28], R7 ;  /* 0x000028070c0085a7 */ /* 0x000ea4000800007f */
[----:B--2---:R-:W-:Y:S05]  /*12440*/  @!P0 BRA `(.L_x_560) ;  /* 0xfffffffc00f08947 */ /* 0x004fea000383ffff */
[----:B------:R-:W-:Y:S05]  /*12450*/  BRA `(.L_x_580) ;  /* 0xfffffff000247947 */ /* 0x000fea000383ffff */
.L_x_568:
[----:B------:R-:W-:Y:S01]  /*12460*/  BSSY B0, `(.L_x_581) ;  /* 0x0000006000007945 */ /* 0x000fe20003800000 */
[----:B------:R-:W-:-:S07]  /*12470*/  IMAD.MOV.U32 R15, RZ, RZ, -0x1 ;  /* 0xffffffffff0f7424 */ /* 0x000fce00078e00ff */
[----:B------:R-:W-:Y:S05]  /*12480*/  WARPSYNC.COLLECTIVE R15, `(.L_x_582) ;  /* 0x000000000f0c7348 */ /* 0x000fea0003c00000 */
[----:B------:R-:W-:Y:S02]  /*12490*/  ELECT P6, UR62, PT ;  /* 0x00000000003e782f */ /* 0x000fe400038c0000 */
[----:B------:R-:W-:Y:S01]  /*124a0*/  MOV R14, UR62 ;  /* 0x0000003e000e7c02 */ /* 0x000fe20008000f00 */
[----:B------:R-:W-:Y:S10]  /*124b0*/  ENDCOLLECTIVE ;  /* 0x000000000000791b */ /* 0x000ff40003800000 */
.L_x_582:
[----:B------:R-:W-:Y:S05]  /*124c0*/  BSYNC B0 ;  /* 0x0000000000007941 */ /* 0x000fea0003800000 */
.L_x_581:
[----:B------:R-:W-:Y:S05]  /*124d0*/  BRA `(.L_x_583) ;  /* 0xfffffff800a87947 */ /* 0x000fea000383ffff */
.L_x_572:
[----:B0-----:R0:W1:Y:S02]  /*124e0*/  SYNCS.PHASECHK.TRANS64.TRYWAIT P0, [R5+URZ], R2 ;  /* 0x00000002050075a7 */ /* 0x001064000800017f */
[----:B-1----:R-:W-:Y:S05]  /*124f0*/  @!P0 NANOSLEEP.SYNCS 0x989680 ;  /* 0x009896800000895d */ /* 0x002fea0003900000 */
[----:B------:R-:W1:Y:S02]  /*12500*/  @!P0 SYNCS.PHASECHK.TRANS64 P0, [R5+URZ], R2 ;  /* 0x00000002050085a7 */ /* 0x000e64000800007f */
[----:B-1----:R-:W-:Y:S05]  /*12510*/  @!P0 BRA `(.L_x_572) ;  /* 0xfffffffc00f08947 */ /* 0x002fea000383ffff */
[----:B------:R-:W-:Y:S05]  /*12520*/  BRA `(.L_x_584) ;  /* 0xfffffff800d07947 */ /* 0x000fea000383ffff */
.L_x_573:
[----:B0-----:R0:W1:Y:S02]  /*12530*/  SYNCS.PHASECHK.TRANS64.TRYWAIT P0, [R7+URZ], R0 ;  /* 0x00000000070075a7 */ /* 0x001064000800017f */
[----:B-1----:R-:W-:Y:S05]  /*12540*/  @!P0 NANOSLEEP.SYNCS 0x989680 ;  /* 0x009896800000895d */ /* 0x002fea0003900000 */
[----:B------:R-:W1:Y:S02]  /*12550*/  @!P0 SYNCS.PHASECHK.TRANS64 P0, [R7+URZ], R0 ;  /* 0x00000000070085a7 */ /* 0x000e64000800007f */
[----:B-1----:R-:W-:Y:S05]  /*12560*/  @!P0 BRA `(.L_x_573) ;  /* 0xfffffffc00f08947 */ /* 0x002fea000383ffff */
[----:B------:R-:W-:Y:S05]  /*12570*/  BRA `(.L_x_585) ;  /* 0xfffffff800e07947 */ /* 0x000fea000383ffff */
.L_x_574:
[----:B0-----:R0:W1:Y:S02]  /*12580*/  SYNCS.PHASECHK.TRANS64.TRYWAIT P0, [R7+URZ], R0 ;  /* 0x00000000070075a7 */ /* 0x001064000800017f */
[----:B-1----:R-:W-:Y:S05]  /*12590*/  @!P0 NANOSLEEP.SYNCS 0x989680 ;  /* 0x009896800000895d */ /* 0x002fea0003900000 */
[----:B------:R-:W1:Y:S02]  /*125a0*/  @!P0 SYNCS.PHASECHK.TRANS64 P0, [R7+URZ], R0 ;  /* 0x00000000070085a7 */ /* 0x000e64000800007f */
[----:B-1----:R-:W-:Y:S05]  /*125b0*/  @!P0 BRA `(.L_x_574) ;  /* 0xfffffffc00f08947 */ /* 0x002fea000383ffff */
[----:B------:R-:W-:Y:S05]  /*125c0*/  BRA `(.L_x_586) ;  /* 0xfffffff800f07947 */ /* 0x000fea000383ffff */
.L_x_575:
[----:B0-----:R0:W1:Y:S02]  /*125d0*/  SYNCS.PHASECHK.TRANS64.TRYWAIT P0, [R7+URZ], R0 ;  /* 0x00000000070075a7 */ /* 0x001064000800017f */
[----:B-1----:R-:W-:Y:S05]  /*125e0*/  @!P0 NANOSLEEP.SYNCS 0x989680 ;  /* 0x009896800000895d */ /* 0x002fea0003900000 */
[----:B------:R-:W1:Y:S02]  /*125f0*/  @!P0 SYNCS.PHASECHK.TRANS64 P0, [R7+URZ], R0 ;  /* 0x00000000070085a7 */ /* 0x000e64000800007f */
[----:B-1----:R-:W-:Y:S05]  /*12600*/  @!P0 BRA `(.L_x_575) ;  /* 0xfffffffc00f08947 */ /* 0x002fea000383ffff */
[----:B------:R-:W-:Y:S05]  /*12610*/  BRA `(.L_x_587) ;  /* 0xfffffffc00007947 */ /* 0x000fea000383ffff */
.L_x_588:
[----:B------:R-:W-:-:S00]  /*12620*/  BRA `(.L_x_588) ;  /* 0xfffffffc00fc7947 */ /* 0x000fc0000383ffff */
[----:B------:R-:W-:-:S00]  /*12630*/  NOP ;  /* 0x0000000000007918 */ /* 0x000fc00000000000 */
        /* <DEDUP_REMOVED lines=12> */
.L_x_589:


//--------------------- .nv.global.init           --------------------------
	.section	.nv.global.init,"aw",@progbits
.nv.global.init:
	.type		$str$22,@object
	.size		$str$22,($str$23 - $str$22)
$str$22:
        /*0000*/ 	.byte	0x6b, 0x5f, 0x74, 0x69, 0x6c, 0x65, 0x5f, 0x63, 0x6f, 0x75, 0x6e, 0x74, 0x20, 0x3e, 0x3d, 0x20
        /*0010*/ 	.byte	0x31, 0x00
	.type		$str$23,@object
	.size		$str$23,(__unnamed_1 - $str$23)
$str$23:
        /*0012*/ 	.byte	0x2f, 0x74, 0x6d, 0x70, 0x2f, 0x63, 0x75, 0x74, 0x6c, 0x61, 0x73, 0x73, 0x5f, 0x73, 0x77, 0x65
        /*0022*/ 	.byte	0x65, 0x70, 0x5f, 0x73, 0x72, 0x63, 0x2f, 0x69, 0x6e, 0x63, 0x6c, 0x75, 0x64, 0x65, 0x2f, 0x63
        /*0032*/ 	.byte	0x75, 0x74, 0x6c, 0x61, 0x73, 0x73, 0x2f, 0x67, 0x65, 0x6d, 0x6d, 0x2f, 0x63, 0x6f, 0x6c, 0x6c
        /*0042*/ 	.byte	0x65, 0x63, 0x74, 0x69, 0x76, 0x65, 0x2f, 0x73, 0x6d, 0x39, 0x30, 0x5f, 0x6d, 0x6d, 0x61, 0x5f
        /*0052*/ 	.byte	0x74, 0x6d, 0x61, 0x5f, 0x67, 0x6d, 0x6d, 0x61, 0x5f, 0x73, 0x73, 0x5f, 0x77, 0x61, 0x72, 0x70
        /*0062*/ 	.byte	0x73, 0x70, 0x65, 0x63, 0x69, 0x61, 0x6c, 0x69, 0x7a, 0x65, 0x64, 0x2e, 0x68, 0x70, 0x70, 0x00
	.type		__unnamed_1,@object
	.size		__unnamed_1,(.L_0 - __unnamed_1)
__unnamed_1:
        /* <DEDUP_REMOVED lines=174> */
.L_0:


//--------------------- .nv.shared._ZN7cutlass13device_kernelINS_4gemm6kernel13GemmUniversalIN4cute5tupleIJiiiiEEENS1_10collective13CollectiveMmaINS1_34MainloopSm90TmaGmmaWarpSpecializedILi5ENS5_IJNS4_1CILi2EEENSA_ILi1EEESC_EEENS1_35KernelTmaWarpSpecializedCooperativeEEENS5_IJNSA_ILi256EEESG_NSA_ILi32EEEEEEaNS5_IJlSC_lEEEaSJ_NS4_8TiledMMAINS4_8MMA_AtomIJNS4_4SM904GMMA27MMA_64x256x32_S32S8S8_SS_TNEEEENS4_6LayoutISD_NS5_IJSC_NSA_ILi0EEESR_EEEEENS5_IJNS4_10UnderscoreESU_SU_EEEEENS4_13SM90_TMA_LOADENS4_14ComposedLayoutINS4_7SwizzleILi1ELi4ELi3EEENS4_18smem_ptr_flag_bitsILi8EEENSQ_INS5_IJNSA_ILi8EEESH_EEENS5_IJSH_SC_EEEEEEEvNS4_8identityENS4_23SM90_TMA_LOAD_MULTICASTES17_vS18_EENS_8epilogue10collective6detail29Sm90TmaWarpSpecializedAdapterINS1C_15DefaultEpilogueIaSJ_SJ_NS1B_6thread17LinearCombinationIaLi1EiiLNS1G_9ScaleType4KindE0ELNS_15FloatRoundStyleE2EaEENS1_15EpilogueDefaultEEEEEvvEEEEvNT_6ParamsE --------------------------
	.section	.nv.shared._ZN7cutlass13device_kernelINS_4gemm6kernel13GemmUniversalIN4cute5tupleIJiiiiEEENS1_10collective13CollectiveMmaINS1_34MainloopSm90TmaGmmaWarpSpecializedILi5ENS5_IJNS4_1CILi2EEENSA_ILi1EEESC_EEENS1_35KernelTmaWarpSpecializedCooperativeEEENS5_IJNSA_ILi256EEESG_NSA_ILi32EEEEEEaNS5_IJlSC_lEEEaSJ_NS4_8TiledMMAINS4_8MMA_AtomIJNS4_4SM904GMMA27MMA_64x256x32_S32S8S8_SS_TNEEEENS4_6LayoutISD_NS5_IJSC_NSA_ILi0EEESR_EEEEENS5_IJNS4_10UnderscoreESU_SU_EEEEENS4_13SM90_TMA_LOADENS4_14ComposedLayoutINS4_7SwizzleILi1ELi4ELi3EEENS4_18smem_ptr_flag_bitsILi8EEENSQ_INS5_IJNSA_ILi8EEESH_EEENS5_IJSH_SC_EEEEEEEvNS4_8identityENS4_23SM90_TMA_LOAD_MULTICASTES17_vS18_EENS_8epilogue10collective6detail29Sm90TmaWarpSpecializedAdapterINS1C_15DefaultEpilogueIaSJ_SJ_NS1B_6thread17LinearCombinationIaLi1EiiLNS1G_9ScaleType4KindE0ELNS_15FloatRoundStyleE2EaEENS1_15EpilogueDefaultEEEEEvvEEEEvNT_6ParamsE,"aw",@nobits
	.sectionflags	@""
	.align	16
	.zero		1024


//--------------------- .nv.shared.reserved.0     --------------------------
	.section	.nv.shared.reserved.0,"aw",@nobits
	.weak		__nv_reservedSMEM_offset_0_alias
	.size		__nv_reservedSMEM_offset_0_alias, 0, 0
	.other		__nv_reservedSMEM_offset_0_alias,@"STO_CUDA_RESERVED_SHARED STV_DEFAULT"
__nv_reservedSMEM_offset_0_alias:
	.zero		0


//--------------------- .nv.global                --------------------------
	.section	.nv.global,"aw",@nobits
.nv.global:
	.type		_ZN39_INTERNAL_a8b348ef_4_k_cu_8516afc2_76114cute1_E,@object
	.size		_ZN39_INTERNAL_a8b348ef_4_k_cu_8516afc2_76114cute1_E,(_ZN39_INTERNAL_a8b348ef_4_k_cu_8516afc2_76114cuda3std3__45__cpo6cbeginE - _ZN39_INTERNAL_a8b348ef_4_k_cu_8516afc2_76114cute1_E)
_ZN39_INTERNAL_a8b348ef_4_k_cu_8516afc2_76114cute1_E:
	.zero		1
	.type		_ZN39_INTERNAL_a8b348ef_4_k_cu_8516afc2_76114cuda3std3__45__cpo6cbeginE,@object
	.size		_ZN39_INTERNAL_a8b348ef_4_k_cu_8516afc2_76114cuda3std3__45__cpo6cbeginE,(_ZN39_INTERNAL_a8b348ef_4_k_cu_8516afc2_76114cuda3std3__48in_placeE - _ZN39_INTERNAL_a8b348ef_4_k_cu_8516afc2_76114cuda3std3__45__cpo6cbeginE)
_ZN39_INTERNAL_a8b348ef_4_k_cu_8516afc2_76114cuda3std3__45__cpo6cbeginE:
	.zero		1
	.type		_ZN39_INTERNAL_a8b348ef_4_k_cu_8516afc2_76114cuda3std3__48in_placeE,@object
	.size		_ZN39_INTERNAL_a8b348ef_4_k_cu_8516afc2_76114cuda3std3__48in_placeE,(_ZN39_INTERNAL_a8b348ef_4_k_cu_8516afc2_76114cuda3std6ranges3__45__cpo9iter_moveE - _ZN39_INTERNAL_a8b348ef_4_k_cu_8516afc2_76114cuda3std3__48in_placeE)
_ZN39_INTERNAL_a8b348ef_4_k_cu_8516afc2_76114cuda3std3__48in_placeE:
	.zero		1
	.type		_ZN39_INTERNAL_a8b348ef_4_k_cu_8516afc2_76114cuda3std6ranges3__45__cpo9iter_moveE,@object
	.size		_ZN39_INTERNAL_a8b348ef_4_k_cu_8516afc2_76114cuda3std6ranges3__45__cpo9iter_moveE,(_ZN39_INTERNAL_a8b348ef_4_k_cu_8516afc2_76114cuda3std3__45__cpo5beginE - _ZN39_INTERNAL_a8b348ef_4_k_cu_8516afc2_76114cuda3std6ranges3__45__cpo9iter_moveE)
_ZN39_INTERNAL_a8b348ef_4_k_cu_8516afc2_76114cuda3std6ranges3__45__cpo9iter_moveE:
	.zero		1
	.type		_ZN39_INTERNAL_a8b348ef_4_k_cu_8516afc2_76114cuda3std3__45__cpo5beginE,@object
	.size		_ZN39_INTERNAL_a8b348ef_4_k_cu_8516afc2_76114cuda3std3__45__cpo5beginE,(_ZN39_INTERNAL_a8b348ef_4_k_cu_8516afc2_76114cuda3std3__441_GLOBAL__N__a8b348ef_4_k_cu_8516afc2_76116ignoreE - _ZN39_INTERNAL_a8b348ef_4_k_cu_8516afc2_76114cuda3std3__45__cpo5beginE)
_ZN39_INTERNAL_a8b348ef_4_k_cu_8516afc2_76114cuda3std3__45__cpo5beginE:
	.zero		1
	.type		_ZN39_INTERNAL_a8b348ef_4_k_cu_8516afc2_76114cuda3std3__441_GLOBAL__N__a8b348ef_4_k_cu_8516afc2_76116ignoreE,@object
	.size		_ZN39_INTERNAL_a8b348ef_4_k_cu_8516afc2_76114cuda3std3__441_GLOBAL__N__a8b348ef_4_k_cu_8516afc2_76116ignoreE,(_ZN39_INTERNAL_a8b348ef_4_k_cu_8516afc2_76114cute7productE - _ZN39_INTERNAL_a8b348ef_4_k_cu_8516afc2_76114cuda3std3__441_GLOBAL__N__a8b348ef_4_k_cu_8516afc2_76116ignoreE)
_ZN39_INTERNAL_a8b348ef_4_k_cu_8516afc2_76114cuda3std3__441_GLOBAL__N__a8b348ef_4_k_cu_8516afc2_76116ignoreE:
	.zero		1
	.type		_ZN39_INTERNAL_a8b348ef_4_k_cu_8516afc2_76114cute7productE,@object
	.size		_ZN39_INTERNAL_a8b348ef_4_k_cu_8516afc2_76114cute7productE,(_ZN39_INTERNAL_a8b348ef_4_k_cu_8516afc2_76114cuda3std3__45__cpo3endE - _ZN39_INTERNAL_a8b348ef_4_k_cu_8516afc2_76114cute7productE)
_ZN39_INTERNAL_a8b348ef_4_k_cu_8516afc2_76114cute7productE:
	.zero		1
	.type		_ZN39_INTERNAL_a8b348ef_4_k_cu_8516afc2_76114cuda3std3__45__cpo3endE,@object
	.size		_ZN39_INTERNAL_a8b348ef_4_k_cu_8516afc2_76114cuda3std3__45__cpo3endE,(_ZN39_INTERNAL_a8b348ef_4_k_cu_8516afc2_76114cuda3std3__419piecewise_constructE - _ZN39_INTERNAL_a8b348ef_4_k_cu_8516afc2_76114cuda3std3__45__cpo3endE)
_ZN39_INTERNAL_a8b348ef_4_k_cu_8516afc2_76114cuda3std3__45__cpo3endE:
	.zero		1
	.type		_ZN39_INTERNAL_a8b348ef_4_k_cu_8516afc2_76114cuda3std3__419piecewise_constructE,@object
	.size		_ZN39_INTERNAL_a8b348ef_4_k_cu_8516afc2_76114cuda3std3__419piecewise_constructE,(_ZN39_INTERNAL_a8b348ef_4_k_cu_8516afc2_76114cuda3std3__45__cpo4cendE - _ZN39_INTERNAL_a8b348ef_4_k_cu_8516afc2_76114cuda3std3__419piecewise_constructE)
_ZN39_INTERNAL_a8b348ef_4_k_cu_8516afc2_76114cuda3std3__419piecewise_constructE:
	.zero		1
	.type		_ZN39_INTERNAL_a8b348ef_4_k_cu_8516afc2_76114cuda3std3__45__cpo4cendE,@object
	.size		_ZN39_INTERNAL_a8b348ef_4_k_cu_8516afc2_76114cuda3std3__45__cpo4cendE,(_ZN39_INTERNAL_a8b348ef_4_k_cu_8516afc2_76114cuda3std6ranges3__45__cpo4swapE - _ZN39_INTERNAL_a8b348ef_4_k_cu_8516afc2_76114cuda3std3__45__cpo4cendE)
_ZN39_INTERNAL_a8b348ef_4_k_cu_8516afc2_76114cuda3std3__45__cpo4cendE:
	.zero		1
	.type		_ZN39_INTERNAL_a8b348ef_4_k_cu_8516afc2_76114cuda3std6ranges3__45__cpo4swapE,@object
	.size		_ZN39_INTERNAL_a8b348ef_4_k_cu_8516afc2_76114cuda3std6ranges3__45__cpo4swapE,(.L_8 - _ZN39_INTERNAL_a8b348ef_4_k_cu_8516afc2_76114cuda3std6ranges3__45__cpo4swapE)
_ZN39_INTERNAL_a8b348ef_4_k_cu_8516afc2_76114cuda3std6ranges3__45__cpo4swapE:
	.zero		1
.L_8:


//--------------------- .nv.constant0._ZN7cutlass13device_kernelINS_4gemm6kernel13GemmUniversalIN4cute5tupleIJiiiiEEENS1_10collective13CollectiveMmaINS1_34MainloopSm90TmaGmmaWarpSpecializedILi5ENS5_IJNS4_1CILi2EEENSA_ILi1EEESC_EEENS1_35KernelTmaWarpSpecializedCooperativeEEENS5_IJNSA_ILi256EEESG_NSA_ILi32EEEEEEaNS5_IJlSC_lEEEaSJ_NS4_8TiledMMAINS4_8MMA_AtomIJNS4_4SM904GMMA27MMA_64x256x32_S32S8S8_SS_TNEEEENS4_6LayoutISD_NS5_IJSC_NSA_ILi0EEESR_EEEEENS5_IJNS4_10UnderscoreESU_SU_EEEEENS4_13SM90_TMA_LOADENS4_14ComposedLayoutINS4_7SwizzleILi1ELi4ELi3EEENS4_18smem_ptr_flag_bitsILi8EEENSQ_INS5_IJNSA_ILi8EEESH_EEENS5_IJSH_SC_EEEEEEEvNS4_8identityENS4_23SM90_TMA_LOAD_MULTICASTES17_vS18_EENS_8epilogue10collective6detail29Sm90TmaWarpSpecializedAdapterINS1C_15DefaultEpilogueIaSJ_SJ_NS1B_6thread17LinearCombinationIaLi1EiiLNS1G_9ScaleType4KindE0ELNS_15FloatRoundStyleE2EaEENS1_15EpilogueDefaultEEEEEvvEEEEvNT_6ParamsE --------------------------
	.section	.nv.constant0._ZN7cutlass13device_kernelINS_4gemm6kernel13GemmUniversalIN4cute5tupleIJiiiiEEENS1_10collective13CollectiveMmaINS1_34MainloopSm90TmaGmmaWarpSpecializedILi5ENS5_IJNS4_1CILi2EEENSA_ILi1EEESC_EEENS1_35KernelTmaWarpSpecializedCooperativeEEENS5_IJNSA_ILi256EEESG_NSA_ILi32EEEEEEaNS5_IJlSC_lEEEaSJ_NS4_8TiledMMAINS4_8MMA_AtomIJNS4_4SM904GMMA27MMA_64x256x32_S32S8S8_SS_TNEEEENS4_6LayoutISD_NS5_IJSC_NSA_ILi0EEESR_EEEEENS5_IJNS4_10UnderscoreESU_SU_EEEEENS4_13SM90_TMA_LOADENS4_14ComposedLayoutINS4_7SwizzleILi1ELi4ELi3EEENS4_18smem_ptr_flag_bitsILi8EEENSQ_INS5_IJNSA_ILi8EEESH_EEENS5_IJSH_SC_EEEEEEEvNS4_8identityENS4_23SM90_TMA_LOAD_MULTICASTES17_vS18_EENS_8epilogue10collective6detail29Sm90TmaWarpSpecializedAdapterINS1C_15DefaultEpilogueIaSJ_SJ_NS1B_6thread17LinearCombinationIaLi1EiiLNS1G_9ScaleType4KindE0ELNS_15FloatRoundStyleE2EaEENS1_15EpilogueDefaultEEEEEvvEEEEvNT_6ParamsE,"a",@progbits
	.sectionflags	@""
	.align	4
.nv.constant0._ZN7cutlass13device_kernelINS_4gemm6kernel13GemmUniversalIN4cute5tupleIJiiiiEEENS1_10collective13CollectiveMmaINS1_34MainloopSm90TmaGmmaWarpSpecializedILi5ENS5_IJNS4_1CILi2EEENSA_ILi1EEESC_EEENS1_35KernelTmaWarpSpecializedCooperativeEEENS5_IJNSA_ILi256EEESG_NSA_ILi32EEEEEEaNS5_IJlSC_lEEEaSJ_NS4_8TiledMMAINS4_8MMA_AtomIJNS4_4SM904GMMA27MMA_64x256x32_S32S8S8_SS_TNEEEENS4_6LayoutISD_NS5_IJSC_NSA_ILi0EEESR_EEEEENS5_IJNS4_10UnderscoreESU_SU_EEEEENS4_13SM90_TMA_LOADENS4_14ComposedLayoutINS4_7SwizzleILi1ELi4ELi3EEENS4_18smem_ptr_flag_bitsILi8EEENSQ_INS5_IJNSA_ILi8EEESH_EEENS5_IJSH_SC_EEEEEEEvNS4_8identityENS4_23SM90_TMA_LOAD_MULTICASTES17_vS18_EENS_8epilogue10collective6detail29Sm90TmaWarpSpecializedAdapterINS1C_15DefaultEpilogueIaSJ_SJ_NS1B_6thread17LinearCombinationIaLi1EiiLNS1G_9ScaleType4KindE0ELNS_15FloatRoundStyleE2EaEENS1_15EpilogueDefaultEEEEEvvEEEEvNT_6ParamsE:
	.zero		1664


//--------------------- SYMBOLS --------------------------

	.type		.nv.reservedSmem.offset0,@object
	.size		.nv.reservedSmem.offset0,0x4
	.type		__assertfail,@function
